// auto-generated by cutlass_sweep.gemm — config: {"arch": "sm_100", "cluster_m": 8, "cluster_n": 1, "dtype": "e4m3", "dtype_b": "e4m3", "layout": "nt", "stages": 0, "tile_k": 64, "tile_m": 256, "tile_n": 256}
#include "cutlass/cutlass.h"
#include "cutlass/gemm/collective/collective_builder.hpp"
#include "cutlass/gemm/device/gemm_universal_adapter.h"
#include "cutlass/gemm/kernel/gemm_universal.hpp"
#include "cutlass/epilogue/collective/collective_builder.hpp"

using ElemA = cutlass::float_e4m3_t;
using ElemB = cutlass::float_e4m3_t;
using ElemCD = cutlass::float_e4m3_t;
using Acc  = float;
using TileShape    = cute::Shape<cute::_256, cute::_256, cute::_64>;
using ClusterShape = cute::Shape<cute::_8, cute::_1, cute::_1>;

using CollectiveEpilogue = typename cutlass::epilogue::collective::CollectiveBuilder<
    cutlass::arch::Sm100, cutlass::arch::OpClassTensorOp,
    TileShape, ClusterShape,
    cutlass::epilogue::collective::EpilogueTileAuto,
    Acc, Acc,
    ElemCD, cutlass::layout::RowMajor, 128 / cutlass::sizeof_bits<ElemCD>::value,
    ElemCD, cutlass::layout::RowMajor, 128 / cutlass::sizeof_bits<ElemCD>::value,
    cutlass::epilogue::collective::EpilogueScheduleAuto
  >::CollectiveOp;

using CollectiveMainloop = typename cutlass::gemm::collective::CollectiveBuilder<
    cutlass::arch::Sm100, cutlass::arch::OpClassTensorOp,
    ElemA, cutlass::layout::RowMajor, 128 / cutlass::sizeof_bits<ElemA>::value,
    ElemB, cutlass::layout::ColumnMajor, 128 / cutlass::sizeof_bits<ElemB>::value,
    Acc,
    TileShape, ClusterShape,
    cutlass::gemm::collective::StageCountAutoCarveout<static_cast<int>(sizeof(typename CollectiveEpilogue::SharedStorage))>,
    cutlass::gemm::collective::KernelScheduleAuto
  >::CollectiveOp;

using GemmKernel = cutlass::gemm::kernel::GemmUniversal<
    cute::Shape<int,int,int,int>,
    CollectiveMainloop,
    CollectiveEpilogue
>;
using Gemm = cutlass::gemm::device::GemmUniversalAdapter<GemmKernel>;

// Force the device kernel symbol into the cubin without needing a host main.
auto* _anchor = &cutlass::device_kernel<GemmKernel>;


// ===== COMPILED SASS (sm_100a) =====

	.target	sm_100a

	.elftype	@"ET_EXEC"


//--------------------- .note.nv.tkinfo           --------------------------
	.section	.note.nv.tkinfo,"",@"SHT_NOTE"
	.sectionflags	@"SHF_NOTE_NV_TKINFO"
	.tkinfo
        /*0018*/ 	.word	0x00000002
        /*0030*/ 	.string	""
        /*0030*/ 	.string	"ptxas"
        /*0030*/ 	.string	"Cuda compilation tools, release 13.0, V13.0.88"
        /*0030*/ 	.string	"Build cuda_13.0.r13.0/compiler.36424714_0"
        /*0030*/ 	.string	"-arch sm_100a -m 64 "



//--------------------- .note.nv.cuinfo           --------------------------
	.section	.note.nv.cuinfo,"",@"SHT_NOTE"
	.sectionflags	@"SHF_NOTE_NV_CUINFO"
        /*0018*/ 	.short	0x0002
        /*001a*/ 	.short	0x0064
        /*001c*/ 	.short	0x0082
	.zero		2


//--------------------- .nv.info                  --------------------------
	.section	.nv.info,"",@"SHT_CUDA_INFO"
	.align	4


	//----- nvinfo : EIATTR_REGCOUNT
	.align		4
        /*0000*/ 	.byte	0x04, 0x2f
        /*0002*/ 	.short	(.L_20 - .L_19)
	.align		4
.L_19:
        /*0004*/ 	.word	index@(_ZN7cutlass13device_kernelINS_4gemm6kernel13GemmUniversalIN4cute5tupleIJiiiiEEENS1_10collective13CollectiveMmaINS1_35MainloopSm100TmaUmmaWarpSpecializedILi11ELi2ELi2ENS5_IJNS4_1CILi8EEENSA_ILi1EEESC_EEEEENS5_IJNSA_ILi256EEESF_NSA_ILi64EEEEEENS_12float_e4m3_tENS5_IJlSC_lEEESI_SJ_NS4_8TiledMMAINS4_8MMA_AtomIJNS4_10MMA_TraitsINS4_25SM100_MMA_F8F6F4_2x1SM_SSEJSI_SI_fSF_SF_NS4_17integral_constantINS4_4UMMA5MajorELSQ_0EEESR_NSO_INSP_7ScaleInELSS_0EEEST_EEEEEENS4_6LayoutINS5_IJSC_SC_SC_EEENS5_IJNSA_ILi0EEESY_SY_EEEEENS5_IJNS4_10UnderscoreES11_S11_EEEEENS4_18SM100_TMA_2SM_LOADENS4_14ComposedLayoutINS4_7SwizzleILi2ELi4ELi3EEENS4_18smem_ptr_flag_bitsILi8EEENSW_INS5_IJSB_SG_EEENS5_IJSG_SC_EEEEEEEvNS4_8identityENS4_28SM100_TMA_2SM_LOAD_MULTICASTES1D_vS1E_EENS_8epilogue10collective18CollectiveEpilogueINS1H_23Sm100TmaWarpSpecializedILi4ELi2ELi64ELb0ELb0EEEJNS5_IJNSA_ILi128EEESF_SG_EEENS5_IJNSW_IS1M_SC_EENSW_ISG_SC_EEEEESI_SJ_SI_SJ_NS1H_6fusion15FusionCallbacksIS1L_NS1R_17LinearCombinationISI_fSI_fLNS_15FloatRoundStyleE2EEES1N_S1Q_JEEENS4_5SM1004TMEM4LOAD26SM100_TMEM_LOAD_32dp32b64xENS4_13SM90_TMA_LOADES1D_NS4_39AutoVectorizingCopyWithAssumedAlignmentILi128EEENS4_14SM90_TMA_STOREES1D_S23_S23_EEEvvEEEEvNT_6ParamsE)
        /*0008*/ 	.word	0x000000cf


	//----- nvinfo : EIATTR_FRAME_SIZE
	.align		4
.L_20:
        /*000c*/ 	.byte	0x04, 0x11
        /*000e*/ 	.short	(.L_22 - .L_21)
	.align		4
.L_21:
        /*0010*/ 	.word	index@($__internal_2_$__cuda_sm10x_tcgen05_guardrail_trap_unallocated_columns_being_dealloced)
        /*0014*/ 	.word	0x00000000


	//----- nvinfo : EIATTR_FRAME_SIZE
	.align		4
.L_22:
        /*0018*/ 	.byte	0x04, 0x11
        /*001a*/ 	.short	(.L_24 - .L_23)
	.align		4
.L_23:
        /*001c*/ 	.word	index@($__internal_1_$__cuda_sm10x_tcgen05_guardrail_trap_phase_invalid_during_alloc)
        /*0020*/ 	.word	0x00000000


	//----- nvinfo : EIATTR_FRAME_SIZE
	.align		4
.L_24:
        /*0024*/ 	.byte	0x04, 0x11
        /*0026*/ 	.short	(.L_26 - .L_25)
	.align		4
.L_25:
        /*0028*/ 	.word	index@($__internal_0_$__cuda_sm10x_tcgen05_guardrail_trap_col_being_dealloced_not_returned_by_alloc)
        /*002c*/ 	.word	0x00000000


	//----- nvinfo : EIATTR_FRAME_SIZE
	.align		4
.L_26:
        /*0030*/ 	.byte	0x04, 0x11
        /*0032*/ 	.short	(.L_28 - .L_27)
	.align		4
.L_27:
        /*0034*/ 	.word	index@(_ZN7cutlass13device_kernelINS_4gemm6kernel13GemmUniversalIN4cute5tupleIJiiiiEEENS1_10collective13CollectiveMmaINS1_35MainloopSm100TmaUmmaWarpSpecializedILi11ELi2ELi2ENS5_IJNS4_1CILi8EEENSA_ILi1EEESC_EEEEENS5_IJNSA_ILi256EEESF_NSA_ILi64EEEEEENS_12float_e4m3_tENS5_IJlSC_lEEESI_SJ_NS4_8TiledMMAINS4_8MMA_AtomIJNS4_10MMA_TraitsINS4_25SM100_MMA_F8F6F4_2x1SM_SSEJSI_SI_fSF_SF_NS4_17integral_constantINS4_4UMMA5MajorELSQ_0EEESR_NSO_INSP_7ScaleInELSS_0EEEST_EEEEEENS4_6LayoutINS5_IJSC_SC_SC_EEENS5_IJNSA_ILi0EEESY_SY_EEEEENS5_IJNS4_10UnderscoreES11_S11_EEEEENS4_18SM100_TMA_2SM_LOADENS4_14ComposedLayoutINS4_7SwizzleILi2ELi4ELi3EEENS4_18smem_ptr_flag_bitsILi8EEENSW_INS5_IJSB_SG_EEENS5_IJSG_SC_EEEEEEEvNS4_8identityENS4_28SM100_TMA_2SM_LOAD_MULTICASTES1D_vS1E_EENS_8epilogue10collective18CollectiveEpilogueINS1H_23Sm100TmaWarpSpecializedILi4ELi2ELi64ELb0ELb0EEEJNS5_IJNSA_ILi128EEESF_SG_EEENS5_IJNSW_IS1M_SC_EENSW_ISG_SC_EEEEESI_SJ_SI_SJ_NS1H_6fusion15FusionCallbacksIS1L_NS1R_17LinearCombinationISI_fSI_fLNS_15FloatRoundStyleE2EEES1N_S1Q_JEEENS4_5SM1004TMEM4LOAD26SM100_TMEM_LOAD_32dp32b64xENS4_13SM90_TMA_LOADES1D_NS4_39AutoVectorizingCopyWithAssumedAlignmentILi128EEENS4_14SM90_TMA_STOREES1D_S23_S23_EEEvvEEEEvNT_6ParamsE)
        /*0038*/ 	.word	0x00000000


	//----- nvinfo : EIATTR_MIN_STACK_SIZE
	.align		4
.L_28:
        /*003c*/ 	.byte	0x04, 0x12
        /*003e*/ 	.short	(.L_30 - .L_29)
	.align		4
.L_29:
        /*0040*/ 	.word	index@(_ZN7cutlass13device_kernelINS_4gemm6kernel13GemmUniversalIN4cute5tupleIJiiiiEEENS1_10collective13CollectiveMmaINS1_35MainloopSm100TmaUmmaWarpSpecializedILi11ELi2ELi2ENS5_IJNS4_1CILi8EEENSA_ILi1EEESC_EEEEENS5_IJNSA_ILi256EEESF_NSA_ILi64EEEEEENS_12float_e4m3_tENS5_IJlSC_lEEESI_SJ_NS4_8TiledMMAINS4_8MMA_AtomIJNS4_10MMA_TraitsINS4_25SM100_MMA_F8F6F4_2x1SM_SSEJSI_SI_fSF_SF_NS4_17integral_constantINS4_4UMMA5MajorELSQ_0EEESR_NSO_INSP_7ScaleInELSS_0EEEST_EEEEEENS4_6LayoutINS5_IJSC_SC_SC_EEENS5_IJNSA_ILi0EEESY_SY_EEEEENS5_IJNS4_10UnderscoreES11_S11_EEEEENS4_18SM100_TMA_2SM_LOADENS4_14ComposedLayoutINS4_7SwizzleILi2ELi4ELi3EEENS4_18smem_ptr_flag_bitsILi8EEENSW_INS5_IJSB_SG_EEENS5_IJSG_SC_EEEEEEEvNS4_8identityENS4_28SM100_TMA_2SM_LOAD_MULTICASTES1D_vS1E_EENS_8epilogue10collective18CollectiveEpilogueINS1H_23Sm100TmaWarpSpecializedILi4ELi2ELi64ELb0ELb0EEEJNS5_IJNSA_ILi128EEESF_SG_EEENS5_IJNSW_IS1M_SC_EENSW_ISG_SC_EEEEESI_SJ_SI_SJ_NS1H_6fusion15FusionCallbacksIS1L_NS1R_17LinearCombinationISI_fSI_fLNS_15FloatRoundStyleE2EEES1N_S1Q_JEEENS4_5SM1004TMEM4LOAD26SM100_TMEM_LOAD_32dp32b64xENS4_13SM90_TMA_LOADES1D_NS4_39AutoVectorizingCopyWithAssumedAlignmentILi128EEENS4_14SM90_TMA_STOREES1D_S23_S23_EEEvvEEEEvNT_6ParamsE)
        /*0044*/ 	.word	0x00000000
.L_30:


//--------------------- .nv.compat                --------------------------
	.section	.nv.compat,"",@"SHT_CUDA_COMPAT_INFO"
	.align	4
        /*0000*/ 	.byte	0x02, 0x09, 0x01, 0x00, 0x02, 0x02, 0x02, 0x00, 0x02, 0x05, 0x05, 0x00, 0x03, 0x07, 0x01, 0x01
        /*0010*/ 	.byte	0x02, 0x03, 0x01, 0x00, 0x02, 0x06, 0x01, 0x00, 0x04, 0x0b, 0x08, 0x00, 0x09, 0x00, 0x00, 0x00
        /*0020*/ 	.byte	0x00, 0x00, 0x00, 0x00


//--------------------- .nv.info._ZN7cutlass13device_kernelINS_4gemm6kernel13GemmUniversalIN4cute5tupleIJiiiiEEENS1_10collective13CollectiveMmaINS1_35MainloopSm100TmaUmmaWarpSpecializedILi11ELi2ELi2ENS5_IJNS4_1CILi8EEENSA_ILi1EEESC_EEEEENS5_IJNSA_ILi256EEESF_NSA_ILi64EEEEEENS_12float_e4m3_tENS5_IJlSC_lEEESI_SJ_NS4_8TiledMMAINS4_8MMA_AtomIJNS4_10MMA_TraitsINS4_25SM100_MMA_F8F6F4_2x1SM_SSEJSI_SI_fSF_SF_NS4_17integral_constantINS4_4UMMA5MajorELSQ_0EEESR_NSO_INSP_7ScaleInELSS_0EEEST_EEEEEENS4_6LayoutINS5_IJSC_SC_SC_EEENS5_IJNSA_ILi0EEESY_SY_EEEEENS5_IJNS4_10UnderscoreES11_S11_EEEEENS4_18SM100_TMA_2SM_LOADENS4_14ComposedLayoutINS4_7SwizzleILi2ELi4ELi3EEENS4_18smem_ptr_flag_bitsILi8EEENSW_INS5_IJSB_SG_EEENS5_IJSG_SC_EEEEEEEvNS4_8identityENS4_28SM100_TMA_2SM_LOAD_MULTICASTES1D_vS1E_EENS_8epilogue10collective18CollectiveEpilogueINS1H_23Sm100TmaWarpSpecializedILi4ELi2ELi64ELb0ELb0EEEJNS5_IJNSA_ILi128EEESF_SG_EEENS5_IJNSW_IS1M_SC_EENSW_ISG_SC_EEEEESI_SJ_SI_SJ_NS1H_6fusion15FusionCallbacksIS1L_NS1R_17LinearCombinationISI_fSI_fLNS_15FloatRoundStyleE2EEES1N_S1Q_JEEENS4_5SM1004TMEM4LOAD26SM100_TMEM_LOAD_32dp32b64xENS4_13SM90_TMA_LOADES1D_NS4_39AutoVectorizingCopyWithAssumedAlignmentILi128EEENS4_14SM90_TMA_STOREES1D_S23_S23_EEEvvEEEEvNT_6ParamsE --------------------------
	.section	.nv.info._ZN7cutlass13device_kernelINS_4gemm6kernel13GemmUniversalIN4cute5tupleIJiiiiEEENS1_10collective13CollectiveMmaINS1_35MainloopSm100TmaUmmaWarpSpecializedILi11ELi2ELi2ENS5_IJNS4_1CILi8EEENSA_ILi1EEESC_EEEEENS5_IJNSA_ILi256EEESF_NSA_ILi64EEEEEENS_12float_e4m3_tENS5_IJlSC_lEEESI_SJ_NS4_8TiledMMAINS4_8MMA_AtomIJNS4_10MMA_TraitsINS4_25SM100_MMA_F8F6F4_2x1SM_SSEJSI_SI_fSF_SF_NS4_17integral_constantINS4_4UMMA5MajorELSQ_0EEESR_NSO_INSP_7ScaleInELSS_0EEEST_EEEEEENS4_6LayoutINS5_IJSC_SC_SC_EEENS5_IJNSA_ILi0EEESY_SY_EEEEENS5_IJNS4_10UnderscoreES11_S11_EEEEENS4_18SM100_TMA_2SM_LOADENS4_14ComposedLayoutINS4_7SwizzleILi2ELi4ELi3EEENS4_18smem_ptr_flag_bitsILi8EEENSW_INS5_IJSB_SG_EEENS5_IJSG_SC_EEEEEEEvNS4_8identityENS4_28SM100_TMA_2SM_LOAD_MULTICASTES1D_vS1E_EENS_8epilogue10collective18CollectiveEpilogueINS1H_23Sm100TmaWarpSpecializedILi4ELi2ELi64ELb0ELb0EEEJNS5_IJNSA_ILi128EEESF_SG_EEENS5_IJNSW_IS1M_SC_EENSW_ISG_SC_EEEEESI_SJ_SI_SJ_NS1H_6fusion15FusionCallbacksIS1L_NS1R_17LinearCombinationISI_fSI_fLNS_15FloatRoundStyleE2EEES1N_S1Q_JEEENS4_5SM1004TMEM4LOAD26SM100_TMEM_LOAD_32dp32b64xENS4_13SM90_TMA_LOADES1D_NS4_39AutoVectorizingCopyWithAssumedAlignmentILi128EEENS4_14SM90_TMA_STOREES1D_S23_S23_EEEvvEEEEvNT_6ParamsE,"",@"SHT_CUDA_INFO"
	.sectionflags	@""
	.align	4


	//----- nvinfo : EIATTR_CUDA_API_VERSION
	.align		4
        /*0000*/ 	.byte	0x04, 0x37
        /*0002*/ 	.short	(.L_32 - .L_31)
.L_31:
        /*0004*/ 	.word	0x00000082


	//----- nvinfo : EIATTR_KPARAM_INFO
	.align		4
.L_32:
        /*0008*/ 	.byte	0x04, 0x17
        /*000a*/ 	.short	(.L_34 - .L_33)
.L_33:
        /*000c*/ 	.word	0x00000000
        /*0010*/ 	.short	0x0000
        /*0012*/ 	.short	0x0000
        /*0014*/ 	.byte	0x00, 0xf0, 0x01, 0x20


	//----- nvinfo : EIATTR_AT_ENTRY_FRAGMENTS
	.align		4
.L_34:
        /*0018*/ 	.byte	0x04, 0x4f
        /*001a*/ 	.short	(.L_36 - .L_35)


	//   ....[0]....
.L_35:
        /*001c*/ 	.word	0x00000007


	//----- nvinfo : EIATTR_RESERVED_SMEM_USED
	.align		4
.L_36:
        /*0020*/ 	.byte	0x01, 0x41
	.zero		2


	//----- nvinfo : EIATTR_SPARSE_MMA_MASK
	.align		4
        /*0024*/ 	.byte	0x03, 0x50
        /*0026*/ 	.short	0x0000


	//----- nvinfo : EIATTR_TCGEN05_2CTA_USED
	.align		4
        /*0028*/ 	.byte	0x01, 0x52
	.zero		2


	//----- nvinfo : EIATTR_MAXREG_COUNT
	.align		4
        /*002c*/ 	.byte	0x03, 0x1b
        /*002e*/ 	.short	0x00ff


	//----- nvinfo : EIATTR_NUM_BARRIERS
	.align		4
        /*0030*/ 	.byte	0x02, 0x4c
        /*0032*/ 	.byte	0x07
	.zero		1


	//----- nvinfo : EIATTR_EXTERNS
	.align		4
        /*0034*/ 	.byte	0x04, 0x0f
        /*0036*/ 	.short	(.L_38 - .L_37)


	//   ....[0]....
	.align		4
.L_37:
        /*0038*/ 	.word	index@(__assertfail)


	//----- nvinfo : EIATTR_MERCURY_ISA_VERSION
	.align		4
.L_38:
        /*003c*/ 	.byte	0x03, 0x5f
        /*003e*/ 	.short	0x0101


	//----- nvinfo : EIATTR_INT_WARP_WIDE_INSTR_OFFSETS
	.align		4
        /*0040*/ 	.byte	0x04, 0x31
        /*0042*/ 	.short	(.L_40 - .L_39)


	//   ....[0]....
.L_39:
        /*0044*/ 	.word	0x00000e40


	//   ....[1]....
        /*0048*/ 	.word	0x00000ee0


	//   ....[2]....
        /*004c*/ 	.word	0x00004600


	//   ....[3]....
        /*0050*/ 	.word	0x00004620


	//   ....[4]....
        /*0054*/ 	.word	0x00004650


	//   ....[5]....
        /*0058*/ 	.word	0x00005210


	//   ....[6]....
        /*005c*/ 	.word	0x00005270


	//   ....[7]....
        /*0060*/ 	.word	0x00005360


	//   ....[8]....
        /*0064*/ 	.word	0x000053e0


	//   ....[9]....
        /*0068*/ 	.word	0x000054e0


	//   ....[10]....
        /*006c*/ 	.word	0x00005570


	//   ....[11]....
        /*0070*/ 	.word	0x00005670


	//   ....[12]....
        /*0074*/ 	.word	0x00005720


	//----- nvinfo : EIATTR_COOP_GROUP_MASK_REGIDS
	.align		4
.L_40:
        /*0078*/ 	.byte	0x04, 0x29
        /*007a*/ 	.short	(.L_42 - .L_41)


	//   ....[0]....
.L_41:
        /*007c*/ 	.word	0xffffffff


	//   ....[1]....
        /*0080*/ 	.word	0xffffffff


	//   ....[2]....
        /*0084*/ 	.word	0xffffffff


	//   ....[3]....
        /*0088*/ 	.word	0xffffffff


	//   ....[4]....
        /*008c*/ 	.word	0xffffffff


	//   ....[5]....
        /*0090*/ 	.word	0xffffffff


	//   ....[6]....
        /*0094*/ 	.word	0xffffffff


	//   ....[7]....
        /*0098*/ 	.word	0xffffffff


	//   ....[8]....
        /*009c*/ 	.word	0xffffffff


	//   ....[9]....
        /*00a0*/ 	.word	0xffffffff


	//   ....[10]....
        /*00a4*/ 	.word	0xffffffff


	//   ....[11]....
        /*00a8*/ 	.word	0xffffffff


	//   ....[12]....
        /*00ac*/ 	.word	0xffffffff


	//   ....[13]....
        /*00b0*/ 	.word	0xffffffff


	//----- nvinfo : EIATTR_COOP_GROUP_INSTR_OFFSETS
	.align		4
.L_42:
        /*00b4*/ 	.byte	0x04, 0x28
        /*00b6*/ 	.short	(.L_44 - .L_43)


	//   ....[0]....
.L_43:
        /*00b8*/ 	.word	0x000000b0


	//   ....[1]....
        /*00bc*/ 	.word	0x00000520


	//   ....[2]....
        /*00c0*/ 	.word	0x000007f0


	//   ....[3]....
        /*00c4*/ 	.word	0x00000980


	//   ....[4]....
        /*00c8*/ 	.word	0x00000a70


	//   ....[5]....
        /*00cc*/ 	.word	0x00000bd0


	//   ....[6]....
        /*00d0*/ 	.word	0x00000d20


	//   ....[7]....
        /*00d4*/ 	.word	0x00000f60


	//   ....[8]....
        /*00d8*/ 	.word	0x00002330


	//   ....[9]....
        /*00dc*/ 	.word	0x000035e0


	//   ....[10]....
        /*00e0*/ 	.word	0x00003ab0


	//   ....[11]....
        /*00e4*/ 	.word	0x00003ae0


	//   ....[12]....
        /*00e8*/ 	.word	0x00004500


	//   ....[13]....
        /*00ec*/ 	.word	0x00004710


	//----- nvinfo : EIATTR_VRC_CTA_INIT_COUNT
	.align		4
.L_44:
        /*00f0*/ 	.byte	0x02, 0x4a
        /*00f2*/ 	.byte	0x80
	.zero		1


	//----- nvinfo : EIATTR_SYSCALL_OFFSETS
	.align		4
        /*00f4*/ 	.byte	0x04, 0x46
        /*00f6*/ 	.short	(.L_46 - .L_45)


	//   ....[0]....
.L_45:
        /*00f8*/ 	.word	0x000063a0


	//   ....[1]....
        /*00fc*/ 	.word	0x000064e0


	//   ....[2]....
        /*0100*/ 	.word	0x00006d70


	//   ....[3]....
        /*0104*/ 	.word	0x00008390


	//   ....[4]....
        /*0108*/ 	.word	0x00009940


	//   ....[5]....
        /*010c*/ 	.word	0x0000af10


	//----- nvinfo : EIATTR_MBARRIER_INSTR_OFFSETS
	.align		4
.L_46:
        /*0110*/ 	.byte	0x04, 0x39
        /*0112*/ 	.short	(.L_48 - .L_47)


	//   ....[0]....
.L_47:
        /*0114*/ 	.word	0x00000670
        /*0118*/ 	.word	0x000000ff
        /*011c*/ 	.word	0x00000000
        /*0120*/ 	.short	0x0100
        /*0122*/ 	.byte	0x04
	.zero		1


	//   ....[1]....
        /*0124*/ 	.word	0x00000680
        /*0128*/ 	.word	0x000000ff
        /*012c*/ 	.word	0x00000058
        /*0130*/ 	.short	0x0100
        /*0132*/ 	.byte	0x04
	.zero		1


	//   ....[2]....
        /*0134*/ 	.word	0x00000690
        /*0138*/ 	.word	0x000000ff
        /*013c*/ 	.word	0x00000008
        /*0140*/ 	.short	0x0100
        /*0142*/ 	.byte	0x04
	.zero		1


	//   ....[3]....
        /*0144*/ 	.word	0x000006a0
        /*0148*/ 	.word	0x000000ff
        /*014c*/ 	.word	0x00000060
        /*0150*/ 	.short	0x0100
        /*0152*/ 	.byte	0x04
	.zero		1


	//   ....[4]....
        /*0154*/ 	.word	0x000006b0
        /*0158*/ 	.word	0x000000ff
        /*015c*/ 	.word	0x00000010
        /*0160*/ 	.short	0x0100
        /*0162*/ 	.byte	0x04
	.zero		1


	//   ....[5]....
        /*0164*/ 	.word	0x000006c0
        /*0168*/ 	.word	0x000000ff
        /*016c*/ 	.word	0x00000068
        /*0170*/ 	.short	0x0100
        /*0172*/ 	.byte	0x04
	.zero		1


	//   ....[6]....
        /*0174*/ 	.word	0x000006d0
        /*0178*/ 	.word	0x000000ff
        /*017c*/ 	.word	0x00000018
        /*0180*/ 	.short	0x0100
        /*0182*/ 	.byte	0x04
	.zero		1


	//   ....[7]....
        /*0184*/ 	.word	0x000006e0
        /*0188*/ 	.word	0x000000ff
        /*018c*/ 	.word	0x00000070
        /*0190*/ 	.short	0x0100
        /*0192*/ 	.byte	0x04
	.zero		1


	//   ....[8]....
        /*0194*/ 	.word	0x000006f0
        /*0198*/ 	.word	0x000000ff
        /*019c*/ 	.word	0x00000020
        /*01a0*/ 	.short	0x0100
        /*01a2*/ 	.byte	0x04
	.zero		1


	//   ....[9]....
        /*01a4*/ 	.word	0x00000700
        /*01a8*/ 	.word	0x000000ff
        /*01ac*/ 	.word	0x00000078
        /*01b0*/ 	.short	0x0100
        /*01b2*/ 	.byte	0x04
	.zero		1


	//   ....[10]....
        /*01b4*/ 	.word	0x00000710
        /*01b8*/ 	.word	0x000000ff
        /*01bc*/ 	.word	0x00000028
        /*01c0*/ 	.short	0x0100
        /*01c2*/ 	.byte	0x04
	.zero		1


	//   ....[11]....
        /*01c4*/ 	.word	0x00000720
        /*01c8*/ 	.word	0x000000ff
        /*01cc*/ 	.word	0x00000080
        /*01d0*/ 	.short	0x0100
        /*01d2*/ 	.byte	0x04
	.zero		1


	//   ....[12]....
        /*01d4*/ 	.word	0x00000730
        /*01d8*/ 	.word	0x000000ff
        /*01dc*/ 	.word	0x00000030
        /*01e0*/ 	.short	0x0100
        /*01e2*/ 	.byte	0x04
	.zero		1


	//   ....[13]....
        /*01e4*/ 	.word	0x00000740
        /*01e8*/ 	.word	0x000000ff
        /*01ec*/ 	.word	0x00000088
        /*01f0*/ 	.short	0x0100
        /*01f2*/ 	.byte	0x04
	.zero		1


	//   ....[14]....
        /*01f4*/ 	.word	0x00000750
        /*01f8*/ 	.word	0x000000ff
        /*01fc*/ 	.word	0x00000038
        /*0200*/ 	.short	0x0100
        /*0202*/ 	.byte	0x04
	.zero		1


	//   ....[15]....
        /*0204*/ 	.word	0x00000760
        /*0208*/ 	.word	0x000000ff
        /*020c*/ 	.word	0x00000090
        /*0210*/ 	.short	0x0100
        /*0212*/ 	.byte	0x04
	.zero		1


	//   ....[16]....
        /*0214*/ 	.word	0x00000770
        /*0218*/ 	.word	0x000000ff
        /*021c*/ 	.word	0x00000040
        /*0220*/ 	.short	0x0100
        /*0222*/ 	.byte	0x04
	.zero		1


	//   ....[17]....
        /*0224*/ 	.word	0x00000780
        /*0228*/ 	.word	0x000000ff
        /*022c*/ 	.word	0x00000098
        /*0230*/ 	.short	0x0100
        /*0232*/ 	.byte	0x04
	.zero		1


	//   ....[18]....
        /*0234*/ 	.word	0x00000790
        /*0238*/ 	.word	0x000000ff
        /*023c*/ 	.word	0x00000048
        /*0240*/ 	.short	0x0100
        /*0242*/ 	.byte	0x04
	.zero		1


	//   ....[19]....
        /*0244*/ 	.word	0x000007a0
        /*0248*/ 	.word	0x000000ff
        /*024c*/ 	.word	0x000000a0
        /*0250*/ 	.short	0x0100
        /*0252*/ 	.byte	0x04
	.zero		1


	//   ....[20]....
        /*0254*/ 	.word	0x000007b0
        /*0258*/ 	.word	0x000000ff
        /*025c*/ 	.word	0x00000050
        /*0260*/ 	.short	0x0100
        /*0262*/ 	.byte	0x04
	.zero		1


	//   ....[21]....
        /*0264*/ 	.word	0x000007c0
        /*0268*/ 	.word	0x000000ff
        /*026c*/ 	.word	0x000000a8
        /*0270*/ 	.short	0x0100
        /*0272*/ 	.byte	0x04
	.zero		1


	//   ....[22]....
        /*0274*/ 	.word	0x000008f0
        /*0278*/ 	.word	0x000000ff
        /*027c*/ 	.word	0x000000b0
        /*0280*/ 	.short	0x0100
        /*0282*/ 	.byte	0x04
	.zero		1


	//   ....[23]....
        /*0284*/ 	.word	0x00000900
        /*0288*/ 	.word	0x000000ff
        /*028c*/ 	.word	0x000000d0
        /*0290*/ 	.short	0x0100
        /*0292*/ 	.byte	0x04
	.zero		1


	//   ....[24]....
        /*0294*/ 	.word	0x00000910
        /*0298*/ 	.word	0x000000ff
        /*029c*/ 	.word	0x000000b8
        /*02a0*/ 	.short	0x0100
        /*02a2*/ 	.byte	0x04
	.zero		1


	//   ....[25]....
        /*02a4*/ 	.word	0x00000920
        /*02a8*/ 	.word	0x000000ff
        /*02ac*/ 	.word	0x000000d8
        /*02b0*/ 	.short	0x0100
        /*02b2*/ 	.byte	0x04
	.zero		1


	//   ....[26]....
        /*02b4*/ 	.word	0x00000930
        /*02b8*/ 	.word	0x000000ff
        /*02bc*/ 	.word	0x000000c0
        /*02c0*/ 	.short	0x0100
        /*02c2*/ 	.byte	0x04
	.zero		1


	//   ....[27]....
        /*02c4*/ 	.word	0x00000940
        /*02c8*/ 	.word	0x000000ff
        /*02cc*/ 	.word	0x000000e0
        /*02d0*/ 	.short	0x0100
        /*02d2*/ 	.byte	0x04
	.zero		1


	//   ....[28]....
        /*02d4*/ 	.word	0x00000950
        /*02d8*/ 	.word	0x000000ff
        /*02dc*/ 	.word	0x000000c8
        /*02e0*/ 	.short	0x0100
        /*02e2*/ 	.byte	0x04
	.zero		1


	//   ....[29]....
        /*02e4*/ 	.word	0x00000960
        /*02e8*/ 	.word	0x000000ff
        /*02ec*/ 	.word	0x000000e8
        /*02f0*/ 	.short	0x0100
        /*02f2*/ 	.byte	0x04
	.zero		1


	//   ....[30]....
        /*02f4*/ 	.word	0x00000a40
        /*02f8*/ 	.word	0x000000ff
        /*02fc*/ 	.word	0x000000f0
        /*0300*/ 	.short	0x0100
        /*0302*/ 	.byte	0x06
	.zero		1


	//   ....[31]....
        /*0304*/ 	.word	0x00000a50
        /*0308*/ 	.word	0x000000ff
        /*030c*/ 	.word	0x000000f8
        /*0310*/ 	.short	0x0100
        /*0312*/ 	.byte	0x06
	.zero		1


	//   ....[32]....
        /*0314*/ 	.word	0x00000b80
        /*0318*/ 	.word	0x000000ff
        /*031c*/ 	.word	0x00000100
        /*0320*/ 	.short	0x0100
        /*0322*/ 	.byte	0x06
	.zero		1


	//   ....[33]....
        /*0324*/ 	.word	0x00000b90
        /*0328*/ 	.word	0x000000ff
        /*032c*/ 	.word	0x00000110
        /*0330*/ 	.short	0x0100
        /*0332*/ 	.byte	0x06
	.zero		1


	//   ....[34]....
        /*0334*/ 	.word	0x00000ba0
        /*0338*/ 	.word	0x000000ff
        /*033c*/ 	.word	0x00000108
        /*0340*/ 	.short	0x0100
        /*0342*/ 	.byte	0x06
	.zero		1


	//   ....[35]....
        /*0344*/ 	.word	0x00000bb0
        /*0348*/ 	.word	0x000000ff
        /*034c*/ 	.word	0x00000118
        /*0350*/ 	.short	0x0100
        /*0352*/ 	.byte	0x06
	.zero		1


	//   ....[36]....
        /*0354*/ 	.word	0x00000cd0
        /*0358*/ 	.word	0x000000ff
        /*035c*/ 	.word	0x00000120
        /*0360*/ 	.short	0x0100
        /*0362*/ 	.byte	0x04
	.zero		1


	//   ....[37]....
        /*0364*/ 	.word	0x00000ce0
        /*0368*/ 	.word	0x000000ff
        /*036c*/ 	.word	0x00000130
        /*0370*/ 	.short	0x0100
        /*0372*/ 	.byte	0x04
	.zero		1


	//   ....[38]....
        /*0374*/ 	.word	0x00000cf0
        /*0378*/ 	.word	0x000000ff
        /*037c*/ 	.word	0x00000128
        /*0380*/ 	.short	0x0100
        /*0382*/ 	.byte	0x04
	.zero		1


	//   ....[39]....
        /*0384*/ 	.word	0x00000d00
        /*0388*/ 	.word	0x000000ff
        /*038c*/ 	.word	0x00000138
        /*0390*/ 	.short	0x0100
        /*0392*/ 	.byte	0x04
	.zero		1


	//   ....[40]....
        /*0394*/ 	.word	0x00000df0
        /*0398*/ 	.word	0x000000ff
        /*039c*/ 	.word	0x00000140
        /*03a0*/ 	.short	0x0100
        /*03a2*/ 	.byte	0x04
	.zero		1


	//   ....[41]....
        /*03a4*/ 	.word	0x00000e00
        /*03a8*/ 	.word	0x000000ff
        /*03ac*/ 	.word	0x00000150
        /*03b0*/ 	.short	0x0100
        /*03b2*/ 	.byte	0x04
	.zero		1


	//   ....[42]....
        /*03b4*/ 	.word	0x00000e10
        /*03b8*/ 	.word	0x000000ff
        /*03bc*/ 	.word	0x00000148
        /*03c0*/ 	.short	0x0100
        /*03c2*/ 	.byte	0x04
	.zero		1


	//   ....[43]....
        /*03c4*/ 	.word	0x00000e20
        /*03c8*/ 	.word	0x000000ff
        /*03cc*/ 	.word	0x00000158
        /*03d0*/ 	.short	0x0100
        /*03d2*/ 	.byte	0x04
	.zero		1


	//   ....[44]....
        /*03d4*/ 	.word	0x00000f20
        /*03d8*/ 	.word	0x000000ff
        /*03dc*/ 	.word	0x00000160
        /*03e0*/ 	.short	0x0100
        /*03e2*/ 	.byte	0x06
	.zero		1


	//   ....[45]....
        /*03e4*/ 	.word	0x00001b60
        /*03e8*/ 	.word	0x00000003
        /*03ec*/ 	.word	0x00000150
        /*03f0*/ 	.short	0x010a
        /*03f2*/ 	.byte	0xff
	.zero		1


	//   ....[46]....
        /*03f4*/ 	.word	0x00001b90
        /*03f8*/ 	.word	0x00000003
        /*03fc*/ 	.word	0x00000140
        /*0400*/ 	.short	0x0101
        /*0402*/ 	.byte	0xff
	.zero		1


	//   ....[47]....
        /*0404*/ 	.word	0x00001c50
        /*0408*/ 	.word	0x000000ff
        /*040c*/ 	.word	0x00000058
        /*0410*/ 	.short	0x010a
        /*0412*/ 	.byte	0x04
	.zero		1


	//   ....[48]....
        /*0414*/ 	.word	0x00001d10
        /*0418*/ 	.word	0x000000ff
        /*041c*/ 	.word	0x00000058
        /*0420*/ 	.short	0x010a
        /*0422*/ 	.byte	0x21
	.zero		1


	//   ....[49]....
        /*0424*/ 	.word	0x00001ec0
        /*0428*/ 	.word	0x000000ff
        /*042c*/ 	.word	0x00000058
        /*0430*/ 	.short	0x010a
        /*0432*/ 	.byte	0x05
	.zero		1


	//   ....[50]....
        /*0434*/ 	.word	0x00001fd0
        /*0438*/ 	.word	0x000000ff
        /*043c*/ 	.word	0x000000f8
        /*0440*/ 	.short	0x0101
        /*0442*/ 	.byte	0x06
	.zero		1


	//   ....[51]....
        /*0444*/ 	.word	0x00001ff0
        /*0448*/ 	.word	0x000000ff
        /*044c*/ 	.word	0x00000058
        /*0450*/ 	.short	0x010a
        /*0452*/ 	.byte	0x04
	.zero		1


	//   ....[52]....
        /*0454*/ 	.word	0x00002070
        /*0458*/ 	.word	0x000000ff
        /*045c*/ 	.word	0x00000058
        /*0460*/ 	.short	0x010a
        /*0462*/ 	.byte	0x11
	.zero		1


	//   ....[53]....
        /*0464*/ 	.word	0x00002200
        /*0468*/ 	.word	0x000000ff
        /*046c*/ 	.word	0x00000058
        /*0470*/ 	.short	0x010a
        /*0472*/ 	.byte	0x05
	.zero		1


	//   ....[54]....
        /*0474*/ 	.word	0x00002360
        /*0478*/ 	.word	0x00000003
        /*047c*/ 	.word	0x00000100
        /*0480*/ 	.short	0x010a
        /*0482*/ 	.byte	0xff
	.zero		1


	//   ....[55]....
        /*0484*/ 	.word	0x000024b0
        /*0488*/ 	.word	0x00000000
        /*048c*/ 	.word	0x00000000
        /*0490*/ 	.short	0x0101
        /*0492*/ 	.byte	0xff
	.zero		1


	//   ....[56]....
        /*0494*/ 	.word	0x00002a70
        /*0498*/ 	.word	0x000000ff
        /*049c*/ 	.word	0x00000000
        /*04a0*/ 	.short	0x010a
        /*04a2*/ 	.byte	0x04
	.zero		1


	//   ....[57]....
        /*04a4*/ 	.word	0x00002b00
        /*04a8*/ 	.word	0x000000ff
        /*04ac*/ 	.word	0x00000000
        /*04b0*/ 	.short	0x010a
        /*04b2*/ 	.byte	0x05
	.zero		1


	//   ....[58]....
        /*04b4*/ 	.word	0x00002b90
        /*04b8*/ 	.word	0x000000ff
        /*04bc*/ 	.word	0x00000000
        /*04c0*/ 	.short	0x010a
        /*04c2*/ 	.byte	0x05
	.zero		1


	//   ....[59]....
        /*04c4*/ 	.word	0x00002c20
        /*04c8*/ 	.word	0x000000ff
        /*04cc*/ 	.word	0x00000000
        /*04d0*/ 	.short	0x010a
        /*04d2*/ 	.byte	0x05
	.zero		1


	//   ....[60]....
        /*04d4*/ 	.word	0x00002cb0
        /*04d8*/ 	.word	0x000000ff
        /*04dc*/ 	.word	0x00000000
        /*04e0*/ 	.short	0x010a
        /*04e2*/ 	.byte	0x05
	.zero		1


	//   ....[61]....
        /*04e4*/ 	.word	0x00002d40
        /*04e8*/ 	.word	0x000000ff
        /*04ec*/ 	.word	0x00000000
        /*04f0*/ 	.short	0x010a
        /*04f2*/ 	.byte	0x05
	.zero		1


	//   ....[62]....
        /*04f4*/ 	.word	0x00002dd0
        /*04f8*/ 	.word	0x000000ff
        /*04fc*/ 	.word	0x00000000
        /*0500*/ 	.short	0x010a
        /*0502*/ 	.byte	0x05
	.zero		1


	//   ....[63]....
        /*0504*/ 	.word	0x00002e60
        /*0508*/ 	.word	0x000000ff
        /*050c*/ 	.word	0x00000000
        /*0510*/ 	.short	0x010a
        /*0512*/ 	.byte	0x05
	.zero		1


	//   ....[64]....
        /*0514*/ 	.word	0x00002ef0
        /*0518*/ 	.word	0x000000ff
        /*051c*/ 	.word	0x00000000
        /*0520*/ 	.short	0x010a
        /*0522*/ 	.byte	0x05
	.zero		1


	//   ....[65]....
        /*0524*/ 	.word	0x00002f80
        /*0528*/ 	.word	0x000000ff
        /*052c*/ 	.word	0x00000000
        /*0530*/ 	.short	0x010a
        /*0532*/ 	.byte	0x05
	.zero		1


	//   ....[66]....
        /*0534*/ 	.word	0x00003020
        /*0538*/ 	.word	0x00000000
        /*053c*/ 	.word	0x00000000
        /*0540*/ 	.short	0x010a
        /*0542*/ 	.byte	0xff
	.zero		1


	//   ....[67]....
        /*0544*/ 	.word	0x00003140
        /*0548*/ 	.word	0x00000000
        /*054c*/ 	.word	0x00000140
        /*0550*/ 	.short	0x010a
        /*0552*/ 	.byte	0xff
	.zero		1


	//   ....[68]....
        /*0554*/ 	.word	0x000031b0
        /*0558*/ 	.word	0x00000004
        /*055c*/ 	.word	0x00000000
        /*0560*/ 	.short	0x0101
        /*0562*/ 	.byte	0xff
	.zero		1


	//   ....[69]....
        /*0564*/ 	.word	0x000031d0
        /*0568*/ 	.word	0x000000ff
        /*056c*/ 	.word	0x00000110
        /*0570*/ 	.short	0x010a
        /*0572*/ 	.byte	0x04
	.zero		1


	//   ....[70]....
        /*0574*/ 	.word	0x000032f0
        /*0578*/ 	.word	0x00000000
        /*057c*/ 	.word	0x00000100
        /*0580*/ 	.short	0x010a
        /*0582*/ 	.byte	0xff
	.zero		1


	//   ....[71]....
        /*0584*/ 	.word	0x000033f0
        /*0588*/ 	.word	0x00000000
        /*058c*/ 	.word	0x00000000
        /*0590*/ 	.short	0x0101
        /*0592*/ 	.byte	0xff
	.zero		1


	//   ....[72]....
        /*0594*/ 	.word	0x00003480
        /*0598*/ 	.word	0x000000ff
        /*059c*/ 	.word	0x00000110
        /*05a0*/ 	.short	0x0106
        /*05a2*/ 	.byte	0x04
	.zero		1


	//   ....[73]....
        /*05a4*/ 	.word	0x000034a0
        /*05a8*/ 	.word	0x000000ff
        /*05ac*/ 	.word	0x00000110
        /*05b0*/ 	.short	0x010a
        /*05b2*/ 	.byte	0x04
	.zero		1


	//   ....[74]....
        /*05b4*/ 	.word	0x00003530
        /*05b8*/ 	.word	0x000000ff
        /*05bc*/ 	.word	0x00000110
        /*05c0*/ 	.short	0x0106
        /*05c2*/ 	.byte	0x07
	.zero		1


	//   ....[75]....
        /*05c4*/ 	.word	0x00003570
        /*05c8*/ 	.word	0x00000000
        /*05cc*/ 	.word	0x00000110
        /*05d0*/ 	.short	0x010a
        /*05d2*/ 	.byte	0xff
	.zero		1


	//   ....[76]....
        /*05d4*/ 	.word	0x000037b0
        /*05d8*/ 	.word	0x000000ff
        /*05dc*/ 	.word	0x00000008
        /*05e0*/ 	.short	0x010a
        /*05e2*/ 	.byte	0x05
	.zero		1


	//   ....[77]....
        /*05e4*/ 	.word	0x000037d0
        /*05e8*/ 	.word	0x000000ff
        /*05ec*/ 	.word	0x00000008
        /*05f0*/ 	.short	0x010a
        /*05f2*/ 	.byte	0x05
	.zero		1


	//   ....[78]....
        /*05f4*/ 	.word	0x00003960
        /*05f8*/ 	.word	0x000000ff
        /*05fc*/ 	.word	0x00000008
        /*0600*/ 	.short	0x010a
        /*0602*/ 	.byte	0x05
	.zero		1


	//   ....[79]....
        /*0604*/ 	.word	0x00003980
        /*0608*/ 	.word	0x000000ff
        /*060c*/ 	.word	0x00000008
        /*0610*/ 	.short	0x010a
        /*0612*/ 	.byte	0x05
	.zero		1


	//   ....[80]....
        /*0614*/ 	.word	0x00003a40
        /*0618*/ 	.word	0x000000ff
        /*061c*/ 	.word	0x00000000
        /*0620*/ 	.short	0x0101
        /*0622*/ 	.byte	0x04
	.zero		1


	//   ....[81]....
        /*0624*/ 	.word	0x00003d40
        /*0628*/ 	.word	0x00000000
        /*062c*/ 	.word	0x00000100
        /*0630*/ 	.short	0x010a
        /*0632*/ 	.byte	0xff
	.zero		1


	//   ....[82]....
        /*0634*/ 	.word	0x00003e00
        /*0638*/ 	.word	0x00000000
        /*063c*/ 	.word	0x00000000
        /*0640*/ 	.short	0x0101
        /*0642*/ 	.byte	0xff
	.zero		1


	//   ....[83]....
        /*0644*/ 	.word	0x00003ec0
        /*0648*/ 	.word	0x000000ff
        /*064c*/ 	.word	0x00000000
        /*0650*/ 	.short	0x010a
        /*0652*/ 	.byte	0x04
	.zero		1


	//   ....[84]....
        /*0654*/ 	.word	0x00003ed0
        /*0658*/ 	.word	0x000000ff
        /*065c*/ 	.word	0x00000130
        /*0660*/ 	.short	0x010a
        /*0662*/ 	.byte	0x17
	.zero		1


	//   ....[85]....
        /*0664*/ 	.word	0x00003f80
        /*0668*/ 	.word	0x000000ff
        /*066c*/ 	.word	0x00000000
        /*0670*/ 	.short	0x010a
        /*0672*/ 	.byte	0x05
	.zero		1


	//   ....[86]....
        /*0674*/ 	.word	0x000040c0
        /*0678*/ 	.word	0x000000ff
        /*067c*/ 	.word	0x00000000
        /*0680*/ 	.short	0x010a
        /*0682*/ 	.byte	0x04
	.zero		1


	//   ....[87]....
        /*0684*/ 	.word	0x00004310
        /*0688*/ 	.word	0x000000ff
        /*068c*/ 	.word	0x00000000
        /*0690*/ 	.short	0x010a
        /*0692*/ 	.byte	0x04
	.zero		1


	//   ....[88]....
        /*0694*/ 	.word	0x000043b0
        /*0698*/ 	.word	0x00000000
        /*069c*/ 	.word	0x00000000
        /*06a0*/ 	.short	0x010a
        /*06a2*/ 	.byte	0xff
	.zero		1


	//   ....[89]....
        /*06a4*/ 	.word	0x000043f0
        /*06a8*/ 	.word	0x00000000
        /*06ac*/ 	.word	0x00000000
        /*06b0*/ 	.short	0x010a
        /*06b2*/ 	.byte	0xff
	.zero		1


	//   ....[90]....
        /*06b4*/ 	.word	0x00004460
        /*06b8*/ 	.word	0x000000ff
        /*06bc*/ 	.word	0x00000000
        /*06c0*/ 	.short	0x0101
        /*06c2*/ 	.byte	0x04
	.zero		1


	//   ....[91]....
        /*06c4*/ 	.word	0x000044a0
        /*06c8*/ 	.word	0x000000ff
        /*06cc*/ 	.word	0x00000160
        /*06d0*/ 	.short	0x010a
        /*06d2*/ 	.byte	0x11
	.zero		1


	//   ....[92]....
        /*06d4*/ 	.word	0x000044f0
        /*06d8*/ 	.word	0x000000ff
        /*06dc*/ 	.word	0x00000000
        /*06e0*/ 	.short	0x0101
        /*06e2*/ 	.byte	0x04
	.zero		1


	//   ....[93]....
        /*06e4*/ 	.word	0x000049d0
        /*06e8*/ 	.word	0x00000008
        /*06ec*/ 	.word	0x00000100
        /*06f0*/ 	.short	0x010a
        /*06f2*/ 	.byte	0xff
	.zero		1


	//   ....[94]....
        /*06f4*/ 	.word	0x00004b40
        /*06f8*/ 	.word	0x00000000
        /*06fc*/ 	.word	0x00000000
        /*0700*/ 	.short	0x0101
        /*0702*/ 	.byte	0xff
	.zero		1


	//   ....[95]....
        /*0704*/ 	.word	0x00005020
        /*0708*/ 	.word	0x000000ff
        /*070c*/ 	.word	0x000000f8
        /*0710*/ 	.short	0x010a
        /*0712*/ 	.byte	0x15
	.zero		1


	//   ....[96]....
        /*0714*/ 	.word	0x000051b0
        /*0718*/ 	.word	0x000000ff
        /*071c*/ 	.word	0x000000d0
        /*0720*/ 	.short	0x010a
        /*0722*/ 	.byte	0x15
	.zero		1


	//   ....[97]....
        /*0724*/ 	.word	0x00005300
        /*0728*/ 	.word	0x000000ff
        /*072c*/ 	.word	0x000000b0
        /*0730*/ 	.short	0x010b
        /*0732*/ 	.byte	0x15
	.zero		1


	//   ....[98]....
        /*0734*/ 	.word	0x00005320
        /*0738*/ 	.word	0x000000ff
        /*073c*/ 	.word	0x00000000
        /*0740*/ 	.short	0x0101
        /*0742*/ 	.byte	0x04
	.zero		1


	//   ....[99]....
        /*0744*/ 	.word	0x00005330
        /*0748*/ 	.word	0x000000ff
        /*074c*/ 	.word	0x000000d8
        /*0750*/ 	.short	0x010a
        /*0752*/ 	.byte	0x15
	.zero		1


	//   ....[100]....
        /*0754*/ 	.word	0x00005480
        /*0758*/ 	.word	0x000000ff
        /*075c*/ 	.word	0x000000b8
        /*0760*/ 	.short	0x010b
        /*0762*/ 	.byte	0x15
	.zero		1


	//   ....[101]....
        /*0764*/ 	.word	0x000054a0
        /*0768*/ 	.word	0x000000ff
        /*076c*/ 	.word	0x00000000
        /*0770*/ 	.short	0x0101
        /*0772*/ 	.byte	0x04
	.zero		1


	//   ....[102]....
        /*0774*/ 	.word	0x000054b0
        /*0778*/ 	.word	0x000000ff
        /*077c*/ 	.word	0x000000e0
        /*0780*/ 	.short	0x010a
        /*0782*/ 	.byte	0x15
	.zero		1


	//   ....[103]....
        /*0784*/ 	.word	0x00005610
        /*0788*/ 	.word	0x000000ff
        /*078c*/ 	.word	0x000000c0
        /*0790*/ 	.short	0x010b
        /*0792*/ 	.byte	0x15
	.zero		1


	//   ....[104]....
        /*0794*/ 	.word	0x00005630
        /*0798*/ 	.word	0x000000ff
        /*079c*/ 	.word	0x00000000
        /*07a0*/ 	.short	0x0101
        /*07a2*/ 	.byte	0x04
	.zero		1


	//   ....[105]....
        /*07a4*/ 	.word	0x00005640
        /*07a8*/ 	.word	0x000000ff
        /*07ac*/ 	.word	0x000000e8
        /*07b0*/ 	.short	0x010a
        /*07b2*/ 	.byte	0x15
	.zero		1


	//   ....[106]....
        /*07b4*/ 	.word	0x00005840
        /*07b8*/ 	.word	0x000000ff
        /*07bc*/ 	.word	0x000000c8
        /*07c0*/ 	.short	0x010b
        /*07c2*/ 	.byte	0x15
	.zero		1


	//   ....[107]....
        /*07c4*/ 	.word	0x00005850
        /*07c8*/ 	.word	0x000000ff
        /*07cc*/ 	.word	0x00000000
        /*07d0*/ 	.short	0x0101
        /*07d2*/ 	.byte	0x29
	.zero		1


	//   ....[108]....
        /*07d4*/ 	.word	0x00005880
        /*07d8*/ 	.word	0x000000ff
        /*07dc*/ 	.word	0x000000d0
        /*07e0*/ 	.short	0x010a
        /*07e2*/ 	.byte	0x15
	.zero		1


	//   ....[109]....
        /*07e4*/ 	.word	0x000058a0
        /*07e8*/ 	.word	0x000000ff
        /*07ec*/ 	.word	0x000000d8
        /*07f0*/ 	.short	0x010a
        /*07f2*/ 	.byte	0x15
	.zero		1


	//   ....[110]....
        /*07f4*/ 	.word	0x000058c0
        /*07f8*/ 	.word	0x000000ff
        /*07fc*/ 	.word	0x000000e0
        /*0800*/ 	.short	0x010a
        /*0802*/ 	.byte	0x15
	.zero		1


	//   ....[111]....
        /*0804*/ 	.word	0x00005900
        /*0808*/ 	.word	0x00000000
        /*080c*/ 	.word	0x000000e8
        /*0810*/ 	.short	0x010a
        /*0812*/ 	.byte	0xff
	.zero		1


	//   ....[112]....
        /*0814*/ 	.word	0x00005c30
        /*0818*/ 	.word	0x00000003
        /*081c*/ 	.word	0x00000100
        /*0820*/ 	.short	0x010a
        /*0822*/ 	.byte	0xff
	.zero		1


	//   ....[113]....
        /*0824*/ 	.word	0x00005db0
        /*0828*/ 	.word	0x00000000
        /*082c*/ 	.word	0x00000000
        /*0830*/ 	.short	0x0101
        /*0832*/ 	.byte	0xff
	.zero		1


	//   ....[114]....
        /*0834*/ 	.word	0x00006910
        /*0838*/ 	.word	0x00000003
        /*083c*/ 	.word	0x000000b0
        /*0840*/ 	.short	0x010a
        /*0842*/ 	.byte	0xff
	.zero		1


	//   ....[115]....
        /*0844*/ 	.word	0x00006950
        /*0848*/ 	.word	0x000000a3
        /*084c*/ 	.word	0x00000120
        /*0850*/ 	.short	0x010a
        /*0852*/ 	.byte	0xff
	.zero		1


	//   ....[116]....
        /*0854*/ 	.word	0x00006a80
        /*0858*/ 	.word	0x00000003
        /*085c*/ 	.word	0x000000b0
        /*0860*/ 	.short	0x010a
        /*0862*/ 	.byte	0xff
	.zero		1


	//   ....[117]....
        /*0864*/ 	.word	0x00006bc0
        /*0868*/ 	.word	0x00000000
        /*086c*/ 	.word	0x00000000
        /*0870*/ 	.short	0x0101
        /*0872*/ 	.byte	0xff
	.zero		1


	//   ....[118]....
        /*0874*/ 	.word	0x00006c40
        /*0878*/ 	.word	0x000000a3
        /*087c*/ 	.word	0x00000120
        /*0880*/ 	.short	0x010a
        /*0882*/ 	.byte	0xff
	.zero		1


	//   ....[119]....
        /*0884*/ 	.word	0x00007ff0
        /*0888*/ 	.word	0x000000bf
        /*088c*/ 	.word	0x000000b0
        /*0890*/ 	.short	0x010a
        /*0892*/ 	.byte	0xff
	.zero		1


	//   ....[120]....
        /*0894*/ 	.word	0x000080c0
        /*0898*/ 	.word	0x000000bf
        /*089c*/ 	.word	0x000000b0
        /*08a0*/ 	.short	0x010a
        /*08a2*/ 	.byte	0xff
	.zero		1


	//   ....[121]....
        /*08a4*/ 	.word	0x00008200
        /*08a8*/ 	.word	0x00000000
        /*08ac*/ 	.word	0x00000000
        /*08b0*/ 	.short	0x0101
        /*08b2*/ 	.byte	0xff
	.zero		1


	//   ....[122]....
        /*08b4*/ 	.word	0x000095a0
        /*08b8*/ 	.word	0x00000000
        /*08bc*/ 	.word	0x000000b0
        /*08c0*/ 	.short	0x010a
        /*08c2*/ 	.byte	0xff
	.zero		1


	//   ....[123]....
        /*08c4*/ 	.word	0x00009670
        /*08c8*/ 	.word	0x00000000
        /*08cc*/ 	.word	0x000000b0
        /*08d0*/ 	.short	0x010a
        /*08d2*/ 	.byte	0xff
	.zero		1


	//   ....[124]....
        /*08d4*/ 	.word	0x000097b0
        /*08d8*/ 	.word	0x00000000
        /*08dc*/ 	.word	0x00000000
        /*08e0*/ 	.short	0x0101
        /*08e2*/ 	.byte	0xff
	.zero		1


	//   ....[125]....
        /*08e4*/ 	.word	0x0000ab80
        /*08e8*/ 	.word	0x00000000
        /*08ec*/ 	.word	0x000000b0
        /*08f0*/ 	.short	0x010a
        /*08f2*/ 	.byte	0xff
	.zero		1


	//   ....[126]....
        /*08f4*/ 	.word	0x0000ac50
        /*08f8*/ 	.word	0x00000000
        /*08fc*/ 	.word	0x000000b0
        /*0900*/ 	.short	0x010a
        /*0902*/ 	.byte	0xff
	.zero		1


	//   ....[127]....
        /*0904*/ 	.word	0x0000ad90
        /*0908*/ 	.word	0x00000000
        /*090c*/ 	.word	0x00000000
        /*0910*/ 	.short	0x0101
        /*0912*/ 	.byte	0xff
	.zero		1


	//   ....[128]....
        /*0914*/ 	.word	0x0000b1c0
        /*0918*/ 	.word	0x000000a3
        /*091c*/ 	.word	0x00000000
        /*0920*/ 	.short	0x0101
        /*0922*/ 	.byte	0xff
	.zero		1


	//   ....[129]....
        /*0924*/ 	.word	0x0000c230
        /*0928*/ 	.word	0x00000003
        /*092c*/ 	.word	0x00000150
        /*0930*/ 	.short	0x010a
        /*0932*/ 	.byte	0xff
	.zero		1


	//   ....[130]....
        /*0934*/ 	.word	0x0000c290
        /*0938*/ 	.word	0x00000000
        /*093c*/ 	.word	0x00000058
        /*0940*/ 	.short	0x010a
        /*0942*/ 	.byte	0xff
	.zero		1


	//   ....[131]....
        /*0944*/ 	.word	0x0000c2f0
        /*0948*/ 	.word	0x00000000
        /*094c*/ 	.word	0x00000058
        /*0950*/ 	.short	0x010a
        /*0952*/ 	.byte	0xff
	.zero		1


	//   ....[132]....
        /*0954*/ 	.word	0x0000c340
        /*0958*/ 	.word	0x00000003
        /*095c*/ 	.word	0x00000100
        /*0960*/ 	.short	0x010a
        /*0962*/ 	.byte	0xff
	.zero		1


	//   ....[133]....
        /*0964*/ 	.word	0x0000c3a0
        /*0968*/ 	.word	0x00000000
        /*096c*/ 	.word	0x00000000
        /*0970*/ 	.short	0x010a
        /*0972*/ 	.byte	0xff
	.zero		1


	//   ....[134]....
        /*0974*/ 	.word	0x0000c400
        /*0978*/ 	.word	0x00000000
        /*097c*/ 	.word	0x00000000
        /*0980*/ 	.short	0x010a
        /*0982*/ 	.byte	0xff
	.zero		1


	//   ....[135]....
        /*0984*/ 	.word	0x0000c460
        /*0988*/ 	.word	0x00000000
        /*098c*/ 	.word	0x00000000
        /*0990*/ 	.short	0x010a
        /*0992*/ 	.byte	0xff
	.zero		1


	//   ....[136]....
        /*0994*/ 	.word	0x0000c4c0
        /*0998*/ 	.word	0x00000000
        /*099c*/ 	.word	0x00000000
        /*09a0*/ 	.short	0x010a
        /*09a2*/ 	.byte	0xff
	.zero		1


	//   ....[137]....
        /*09a4*/ 	.word	0x0000c520
        /*09a8*/ 	.word	0x00000000
        /*09ac*/ 	.word	0x00000000
        /*09b0*/ 	.short	0x010a
        /*09b2*/ 	.byte	0xff
	.zero		1


	//   ....[138]....
        /*09b4*/ 	.word	0x0000c580
        /*09b8*/ 	.word	0x00000000
        /*09bc*/ 	.word	0x00000000
        /*09c0*/ 	.short	0x010a
        /*09c2*/ 	.byte	0xff
	.zero		1


	//   ....[139]....
        /*09c4*/ 	.word	0x0000c5e0
        /*09c8*/ 	.word	0x00000000
        /*09cc*/ 	.word	0x00000000
        /*09d0*/ 	.short	0x010a
        /*09d2*/ 	.byte	0xff
	.zero		1


	//   ....[140]....
        /*09d4*/ 	.word	0x0000c640
        /*09d8*/ 	.word	0x00000000
        /*09dc*/ 	.word	0x00000000
        /*09e0*/ 	.short	0x010a
        /*09e2*/ 	.byte	0xff
	.zero		1


	//   ....[141]....
        /*09e4*/ 	.word	0x0000c6a0
        /*09e8*/ 	.word	0x00000000
        /*09ec*/ 	.word	0x00000000
        /*09f0*/ 	.short	0x010a
        /*09f2*/ 	.byte	0xff
	.zero		1


	//   ....[142]....
        /*09f4*/ 	.word	0x0000c700
        /*09f8*/ 	.word	0x00000000
        /*09fc*/ 	.word	0x00000000
        /*0a00*/ 	.short	0x010a
        /*0a02*/ 	.byte	0xff
	.zero		1


	//   ....[143]....
        /*0a04*/ 	.word	0x0000c750
        /*0a08*/ 	.word	0x00000000
        /*0a0c*/ 	.word	0x00000140
        /*0a10*/ 	.short	0x010a
        /*0a12*/ 	.byte	0xff
	.zero		1


	//   ....[144]....
        /*0a14*/ 	.word	0x0000c7b0
        /*0a18*/ 	.word	0x00000000
        /*0a1c*/ 	.word	0x00000110
        /*0a20*/ 	.short	0x010a
        /*0a22*/ 	.byte	0xff
	.zero		1


	//   ....[145]....
        /*0a24*/ 	.word	0x0000c800
        /*0a28*/ 	.word	0x00000000
        /*0a2c*/ 	.word	0x00000100
        /*0a30*/ 	.short	0x010a
        /*0a32*/ 	.byte	0xff
	.zero		1


	//   ....[146]....
        /*0a34*/ 	.word	0x0000c860
        /*0a38*/ 	.word	0x00000000
        /*0a3c*/ 	.word	0x00000110
        /*0a40*/ 	.short	0x010a
        /*0a42*/ 	.byte	0xff
	.zero		1


	//   ....[147]....
        /*0a44*/ 	.word	0x0000c8c0
        /*0a48*/ 	.word	0x00000005
        /*0a4c*/ 	.word	0x00000008
        /*0a50*/ 	.short	0x010a
        /*0a52*/ 	.byte	0xff
	.zero		1


	//   ....[148]....
        /*0a54*/ 	.word	0x0000c9b0
        /*0a58*/ 	.word	0x00000003
        /*0a5c*/ 	.word	0x00000008
        /*0a60*/ 	.short	0x010a
        /*0a62*/ 	.byte	0xff
	.zero		1


	//   ....[149]....
        /*0a64*/ 	.word	0x0000ca00
        /*0a68*/ 	.word	0x00000000
        /*0a6c*/ 	.word	0x00000100
        /*0a70*/ 	.short	0x010a
        /*0a72*/ 	.byte	0xff
	.zero		1


	//   ....[150]....
        /*0a74*/ 	.word	0x0000ca60
        /*0a78*/ 	.word	0x00000000
        /*0a7c*/ 	.word	0x00000130
        /*0a80*/ 	.short	0x010a
        /*0a82*/ 	.byte	0xff
	.zero		1


	//   ....[151]....
        /*0a84*/ 	.word	0x0000cac0
        /*0a88*/ 	.word	0x00000000
        /*0a8c*/ 	.word	0x00000000
        /*0a90*/ 	.short	0x010a
        /*0a92*/ 	.byte	0xff
	.zero		1


	//   ....[152]....
        /*0a94*/ 	.word	0x0000cb20
        /*0a98*/ 	.word	0x00000000
        /*0a9c*/ 	.word	0x00000000
        /*0aa0*/ 	.short	0x010a
        /*0aa2*/ 	.byte	0xff
	.zero		1


	//   ....[153]....
        /*0aa4*/ 	.word	0x0000cb80
        /*0aa8*/ 	.word	0x00000000
        /*0aac*/ 	.word	0x00000160
        /*0ab0*/ 	.short	0x010a
        /*0ab2*/ 	.byte	0xff
	.zero		1


	//   ....[154]....
        /*0ab4*/ 	.word	0x0000cbd0
        /*0ab8*/ 	.word	0x00000008
        /*0abc*/ 	.word	0x00000100
        /*0ac0*/ 	.short	0x010a
        /*0ac2*/ 	.byte	0xff
	.zero		1


	//   ....[155]....
        /*0ac4*/ 	.word	0x0000cc30
        /*0ac8*/ 	.word	0x00000000
        /*0acc*/ 	.word	0x000000f8
        /*0ad0*/ 	.short	0x010a
        /*0ad2*/ 	.byte	0xff
	.zero		1


	//   ....[156]....
        /*0ad4*/ 	.word	0x0000cc90
        /*0ad8*/ 	.word	0x00000005
        /*0adc*/ 	.word	0x000000d0
        /*0ae0*/ 	.short	0x010a
        /*0ae2*/ 	.byte	0xff
	.zero		1


	//   ....[157]....
        /*0ae4*/ 	.word	0x0000ccf0
        /*0ae8*/ 	.word	0x00000005
        /*0aec*/ 	.word	0x000000d8
        /*0af0*/ 	.short	0x010a
        /*0af2*/ 	.byte	0xff
	.zero		1


	//   ....[158]....
        /*0af4*/ 	.word	0x0000cd50
        /*0af8*/ 	.word	0x00000005
        /*0afc*/ 	.word	0x000000e0
        /*0b00*/ 	.short	0x010a
        /*0b02*/ 	.byte	0xff
	.zero		1


	//   ....[159]....
        /*0b04*/ 	.word	0x0000cdb0
        /*0b08*/ 	.word	0x00000005
        /*0b0c*/ 	.word	0x000000e8
        /*0b10*/ 	.short	0x010a
        /*0b12*/ 	.byte	0xff
	.zero		1


	//   ....[160]....
        /*0b14*/ 	.word	0x0000ce10
        /*0b18*/ 	.word	0x00000000
        /*0b1c*/ 	.word	0x000000d0
        /*0b20*/ 	.short	0x010a
        /*0b22*/ 	.byte	0xff
	.zero		1


	//   ....[161]....
        /*0b24*/ 	.word	0x0000ce70
        /*0b28*/ 	.word	0x00000000
        /*0b2c*/ 	.word	0x000000d8
        /*0b30*/ 	.short	0x010a
        /*0b32*/ 	.byte	0xff
	.zero		1


	//   ....[162]....
        /*0b34*/ 	.word	0x0000ced0
        /*0b38*/ 	.word	0x00000000
        /*0b3c*/ 	.word	0x000000e0
        /*0b40*/ 	.short	0x010a
        /*0b42*/ 	.byte	0xff
	.zero		1


	//   ....[163]....
        /*0b44*/ 	.word	0x0000cf20
        /*0b48*/ 	.word	0x00000003
        /*0b4c*/ 	.word	0x00000100
        /*0b50*/ 	.short	0x010a
        /*0b52*/ 	.byte	0xff
	.zero		1


	//   ....[164]....
        /*0b54*/ 	.word	0x0000cf70
        /*0b58*/ 	.word	0x00000003
        /*0b5c*/ 	.word	0x000000b0
        /*0b60*/ 	.short	0x010a
        /*0b62*/ 	.byte	0xff
	.zero		1


	//   ....[165]....
        /*0b64*/ 	.word	0x0000cfc0
        /*0b68*/ 	.word	0x000000a3
        /*0b6c*/ 	.word	0x00000120
        /*0b70*/ 	.short	0x010a
        /*0b72*/ 	.byte	0xff
	.zero		1


	//   ....[166]....
        /*0b74*/ 	.word	0x0000d010
        /*0b78*/ 	.word	0x000000bf
        /*0b7c*/ 	.word	0x000000b0
        /*0b80*/ 	.short	0x010a
        /*0b82*/ 	.byte	0xff
	.zero		1


	//   ....[167]....
        /*0b84*/ 	.word	0x0000d060
        /*0b88*/ 	.word	0x00000000
        /*0b8c*/ 	.word	0x000000b0
        /*0b90*/ 	.short	0x010a
        /*0b92*/ 	.byte	0xff
	.zero		1


	//   ....[168]....
        /*0b94*/ 	.word	0x0000d0b0
        /*0b98*/ 	.word	0x00000000
        /*0b9c*/ 	.word	0x000000b0
        /*0ba0*/ 	.short	0x010a
        /*0ba2*/ 	.byte	0xff
	.zero		1


	//----- nvinfo : EIATTR_NUM_MBARRIERS
	.align		4
.L_48:
        /*0ba4*/ 	.byte	0x03, 0x38
        /*0ba6*/ 	.short	0x002d


	//----- nvinfo : EIATTR_EXIT_INSTR_OFFSETS
	.align		4
        /*0ba8*/ 	.byte	0x04, 0x1c
        /*0baa*/ 	.short	(.L_50 - .L_49)


	//   ....[0]....
.L_49:
        /*0bac*/ 	.word	0x00003050


	//   ....[1]....
        /*0bb0*/ 	.word	0x00003540


	//   ....[2]....
        /*0bb4*/ 	.word	0x000035a0


	//   ....[3]....
        /*0bb8*/ 	.word	0x00004720


	//   ....[4]....
        /*0bbc*/ 	.word	0x00005930


	//   ....[5]....
        /*0bc0*/ 	.word	0x00005970


	//   ....[6]....
        /*0bc4*/ 	.word	0x0000c220


	//----- nvinfo : EIATTR_MAX_THREADS
	.align		4
.L_50:
        /*0bc8*/ 	.byte	0x04, 0x05
        /*0bca*/ 	.short	(.L_52 - .L_51)
.L_51:
        /*0bcc*/ 	.word	0x00000100
        /*0bd0*/ 	.word	0x00000001
        /*0bd4*/ 	.word	0x00000001


	//----- nvinfo : EIATTR_CRS_STACK_SIZE
	.align		4
.L_52:
        /*0bd8*/ 	.byte	0x04, 0x1e
        /*0bda*/ 	.short	(.L_54 - .L_53)
.L_53:
        /*0bdc*/ 	.word	0x00000000


	//----- nvinfo : EIATTR_CBANK_PARAM_SIZE
	.align		4
.L_54:
        /*0be0*/ 	.byte	0x03, 0x19
        /*0be2*/ 	.short	0x0800


	//----- nvinfo : EIATTR_PARAM_CBANK
	.align		4
        /*0be4*/ 	.byte	0x04, 0x0a
        /*0be6*/ 	.short	(.L_56 - .L_55)
	.align		4
.L_55:
        /*0be8*/ 	.word	index@(.nv.constant0._ZN7cutlass13device_kernelINS_4gemm6kernel13GemmUniversalIN4cute5tupleIJiiiiEEENS1_10collective13CollectiveMmaINS1_35MainloopSm100TmaUmmaWarpSpecializedILi11ELi2ELi2ENS5_IJNS4_1CILi8EEENSA_ILi1EEESC_EEEEENS5_IJNSA_ILi256EEESF_NSA_ILi64EEEEEENS_12float_e4m3_tENS5_IJlSC_lEEESI_SJ_NS4_8TiledMMAINS4_8MMA_AtomIJNS4_10MMA_TraitsINS4_25SM100_MMA_F8F6F4_2x1SM_SSEJSI_SI_fSF_SF_NS4_17integral_constantINS4_4UMMA5MajorELSQ_0EEESR_NSO_INSP_7ScaleInELSS_0EEEST_EEEEEENS4_6LayoutINS5_IJSC_SC_SC_EEENS5_IJNSA_ILi0EEESY_SY_EEEEENS5_IJNS4_10UnderscoreES11_S11_EEEEENS4_18SM100_TMA_2SM_LOADENS4_14ComposedLayoutINS4_7SwizzleILi2ELi4ELi3EEENS4_18smem_ptr_flag_bitsILi8EEENSW_INS5_IJSB_SG_EEENS5_IJSG_SC_EEEEEEEvNS4_8identityENS4_28SM100_TMA_2SM_LOAD_MULTICASTES1D_vS1E_EENS_8epilogue10collective18CollectiveEpilogueINS1H_23Sm100TmaWarpSpecializedILi4ELi2ELi64ELb0ELb0EEEJNS5_IJNSA_ILi128EEESF_SG_EEENS5_IJNSW_IS1M_SC_EENSW_ISG_SC_EEEEESI_SJ_SI_SJ_NS1H_6fusion15FusionCallbacksIS1L_NS1R_17LinearCombinationISI_fSI_fLNS_15FloatRoundStyleE2EEES1N_S1Q_JEEENS4_5SM1004TMEM4LOAD26SM100_TMEM_LOAD_32dp32b64xENS4_13SM90_TMA_LOADES1D_NS4_39AutoVectorizingCopyWithAssumedAlignmentILi128EEENS4_14SM90_TMA_STOREES1D_S23_S23_EEEvvEEEEvNT_6ParamsE)
        /*0bec*/ 	.short	0x0380
        /*0bee*/ 	.short	0x0800


	//----- nvinfo : EIATTR_SW_WAR
	.align		4
.L_56:
        /*0bf0*/ 	.byte	0x04, 0x36
        /*0bf2*/ 	.short	(.L_58 - .L_57)
.L_57:
        /*0bf4*/ 	.word	0x00000008
.L_58:


//--------------------- .nv.callgraph             --------------------------
	.section	.nv.callgraph,"",@"SHT_CUDA_CALLGRAPH"
	.align	4
	.sectionentsize	8
	.align		4
        /*0000*/ 	.word	0x00000000
	.align		4
        /*0004*/ 	.word	0xffffffff
	.align		4
        /*0008*/ 	.word	index@(_ZN7cutlass13device_kernelINS_4gemm6kernel13GemmUniversalIN4cute5tupleIJiiiiEEENS1_10collective13CollectiveMmaINS1_35MainloopSm100TmaUmmaWarpSpecializedILi11ELi2ELi2ENS5_IJNS4_1CILi8EEENSA_ILi1EEESC_EEEEENS5_IJNSA_ILi256EEESF_NSA_ILi64EEEEEENS_12float_e4m3_tENS5_IJlSC_lEEESI_SJ_NS4_8TiledMMAINS4_8MMA_AtomIJNS4_10MMA_TraitsINS4_25SM100_MMA_F8F6F4_2x1SM_SSEJSI_SI_fSF_SF_NS4_17integral_constantINS4_4UMMA5MajorELSQ_0EEESR_NSO_INSP_7ScaleInELSS_0EEEST_EEEEEENS4_6LayoutINS5_IJSC_SC_SC_EEENS5_IJNSA_ILi0EEESY_SY_EEEEENS5_IJNS4_10UnderscoreES11_S11_EEEEENS4_18SM100_TMA_2SM_LOADENS4_14ComposedLayoutINS4_7SwizzleILi2ELi4ELi3EEENS4_18smem_ptr_flag_bitsILi8EEENSW_INS5_IJSB_SG_EEENS5_IJSG_SC_EEEEEEEvNS4_8identityENS4_28SM100_TMA_2SM_LOAD_MULTICASTES1D_vS1E_EENS_8epilogue10collective18CollectiveEpilogueINS1H_23Sm100TmaWarpSpecializedILi4ELi2ELi64ELb0ELb0EEEJNS5_IJNSA_ILi128EEESF_SG_EEENS5_IJNSW_IS1M_SC_EENSW_ISG_SC_EEEEESI_SJ_SI_SJ_NS1H_6fusion15FusionCallbacksIS1L_NS1R_17LinearCombinationISI_fSI_fLNS_15FloatRoundStyleE2EEES1N_S1Q_JEEENS4_5SM1004TMEM4LOAD26SM100_TMEM_LOAD_32dp32b64xENS4_13SM90_TMA_LOADES1D_NS4_39AutoVectorizingCopyWithAssumedAlignmentILi128EEENS4_14SM90_TMA_STOREES1D_S23_S23_EEEvvEEEEvNT_6ParamsE)
	.align		4
        /*000c*/ 	.word	index@(__assertfail)
	.align		4
        /*0010*/ 	.word	0x00000000
	.align		4
        /*0014*/ 	.word	0xfffffffe
	.align		4
        /*0018*/ 	.word	0x00000000
	.align		4
        /*001c*/ 	.word	0xfffffffd
	.align		4
        /*0020*/ 	.word	0x00000000
	.align		4
        /*0024*/ 	.word	0xfffffffc


//--------------------- .nv.constant4             --------------------------
	.section	.nv.constant4,"a",@progbits
	.align	8
	.align		8
.nv.constant4:
        /*0000*/ 	.dword	__assertfail
	.align		8
        /*0008*/ 	.dword	__unnamed_1
	.align		8
        /*0010*/ 	.dword	__unnamed_2
	.align		8
        /*0018*/ 	.dword	__unnamed_3
	.align		8
        /*0020*/ 	.dword	_ZN40_INTERNAL_60c184c5_4_k_cu_d0aae32d_320944cuda3std3__45__cpo5beginE
	.align		8
        /*0028*/ 	.dword	_ZN40_INTERNAL_60c184c5_4_k_cu_d0aae32d_320944cuda3std3__45__cpo3endE
	.align		8
        /*0030*/ 	.dword	_ZN40_INTERNAL_60c184c5_4_k_cu_d0aae32d_320944cuda3std3__45__cpo6cbeginE
	.align		8
        /*0038*/ 	.dword	_ZN40_INTERNAL_60c184c5_4_k_cu_d0aae32d_320944cuda3std3__45__cpo4cendE
	.align		8
        /*0040*/ 	.dword	_ZN40_INTERNAL_60c184c5_4_k_cu_d0aae32d_320944cuda3std3__442_GLOBAL__N__60c184c5_4_k_cu_d0aae32d_320946ignoreE
	.align		8
        /*0048*/ 	.dword	_ZN40_INTERNAL_60c184c5_4_k_cu_d0aae32d_320944cuda3std3__419piecewise_constructE
	.align		8
        /*0050*/ 	.dword	_ZN40_INTERNAL_60c184c5_4_k_cu_d0aae32d_320944cuda3std3__48in_placeE
	.align		8
        /*0058*/ 	.dword	_ZN40_INTERNAL_60c184c5_4_k_cu_d0aae32d_320944cuda3std6ranges3__45__cpo4swapE
	.align		8
        /*0060*/ 	.dword	_ZN40_INTERNAL_60c184c5_4_k_cu_d0aae32d_320944cuda3std6ranges3__45__cpo9iter_moveE
	.align		8
        /*0068*/ 	.dword	_ZN40_INTERNAL_60c184c5_4_k_cu_d0aae32d_320944cute7productE
	.align		8
        /*0070*/ 	.dword	_ZN40_INTERNAL_60c184c5_4_k_cu_d0aae32d_320944cute1_E
	.align		8
        /*0078*/ 	.dword	$str$25
	.align		8
        /*0080*/ 	.dword	$str$26
	.align		8
        /*0088*/ 	.dword	$str$27
	.align		8
        /*0090*/ 	.dword	$str$28


//--------------------- .text._ZN7cutlass13device_kernelINS_4gemm6kernel13GemmUniversalIN4cute5tupleIJiiiiEEENS1_10collective13CollectiveMmaINS1_35MainloopSm100TmaUmmaWarpSpecializedILi11ELi2ELi2ENS5_IJNS4_1CILi8EEENSA_ILi1EEESC_EEEEENS5_IJNSA_ILi256EEESF_NSA_ILi64EEEEEENS_12float_e4m3_tENS5_IJlSC_lEEESI_SJ_NS4_8TiledMMAINS4_8MMA_AtomIJNS4_10MMA_TraitsINS4_25SM100_MMA_F8F6F4_2x1SM_SSEJSI_SI_fSF_SF_NS4_17integral_constantINS4_4UMMA5MajorELSQ_0EEESR_NSO_INSP_7ScaleInELSS_0EEEST_EEEEEENS4_6LayoutINS5_IJSC_SC_SC_EEENS5_IJNSA_ILi0EEESY_SY_EEEEENS5_IJNS4_10UnderscoreES11_S11_EEEEENS4_18SM100_TMA_2SM_LOADENS4_14ComposedLayoutINS4_7SwizzleILi2ELi4ELi3EEENS4_18smem_ptr_flag_bitsILi8EEENSW_INS5_IJSB_SG_EEENS5_IJSG_SC_EEEEEEEvNS4_8identityENS4_28SM100_TMA_2SM_LOAD_MULTICASTES1D_vS1E_EENS_8epilogue10collective18CollectiveEpilogueINS1H_23Sm100TmaWarpSpecializedILi4ELi2ELi64ELb0ELb0EEEJNS5_IJNSA_ILi128EEESF_SG_EEENS5_IJNSW_IS1M_SC_EENSW_ISG_SC_EEEEESI_SJ_SI_SJ_NS1H_6fusion15FusionCallbacksIS1L_NS1R_17LinearCombinationISI_fSI_fLNS_15FloatRoundStyleE2EEES1N_S1Q_JEEENS4_5SM1004TMEM4LOAD26SM100_TMEM_LOAD_32dp32b64xENS4_13SM90_TMA_LOADES1D_NS4_39AutoVectorizingCopyWithAssumedAlignmentILi128EEENS4_14SM90_TMA_STOREES1D_S23_S23_EEEvvEEEEvNT_6ParamsE --------------------------
	.section	.text._ZN7cutlass13device_kernelINS_4gemm6kernel13GemmUniversalIN4cute5tupleIJiiiiEEENS1_10collective13CollectiveMmaINS1_35MainloopSm100TmaUmmaWarpSpecializedILi11ELi2ELi2ENS5_IJNS4_1CILi8EEENSA_ILi1EEESC_EEEEENS5_IJNSA_ILi256EEESF_NSA_ILi64EEEEEENS_12float_e4m3_tENS5_IJlSC_lEEESI_SJ_NS4_8TiledMMAINS4_8MMA_AtomIJNS4_10MMA_TraitsINS4_25SM100_MMA_F8F6F4_2x1SM_SSEJSI_SI_fSF_SF_NS4_17integral_constantINS4_4UMMA5MajorELSQ_0EEESR_NSO_INSP_7ScaleInELSS_0EEEST_EEEEEENS4_6LayoutINS5_IJSC_SC_SC_EEENS5_IJNSA_ILi0EEESY_SY_EEEEENS5_IJNS4_10UnderscoreES11_S11_EEEEENS4_18SM100_TMA_2SM_LOADENS4_14ComposedLayoutINS4_7SwizzleILi2ELi4ELi3EEENS4_18smem_ptr_flag_bitsILi8EEENSW_INS5_IJSB_SG_EEENS5_IJSG_SC_EEEEEEEvNS4_8identityENS4_28SM100_TMA_2SM_LOAD_MULTICASTES1D_vS1E_EENS_8epilogue10collective18CollectiveEpilogueINS1H_23Sm100TmaWarpSpecializedILi4ELi2ELi64ELb0ELb0EEEJNS5_IJNSA_ILi128EEESF_SG_EEENS5_IJNSW_IS1M_SC_EENSW_ISG_SC_EEEEESI_SJ_SI_SJ_NS1H_6fusion15FusionCallbacksIS1L_NS1R_17LinearCombinationISI_fSI_fLNS_15FloatRoundStyleE2EEES1N_S1Q_JEEENS4_5SM1004TMEM4LOAD26SM100_TMEM_LOAD_32dp32b64xENS4_13SM90_TMA_LOADES1D_NS4_39AutoVectorizingCopyWithAssumedAlignmentILi128EEENS4_14SM90_TMA_STOREES1D_S23_S23_EEEvvEEEEvNT_6ParamsE,"ax",@progbits
	.align	128
.text._ZN7cutlass13device_kernelINS_4gemm6kernel13GemmUniversalIN4cute5tupleIJiiiiEEENS1_10collective13CollectiveMmaINS1_35MainloopSm100TmaUmmaWarpSpecializedILi11ELi2ELi2ENS5_IJNS4_1CILi8EEENSA_ILi1EEESC_EEEEENS5_IJNSA_ILi256EEESF_NSA_ILi64EEEEEENS_12float_e4m3_tENS5_IJlSC_lEEESI_SJ_NS4_8TiledMMAINS4_8MMA_AtomIJNS4_10MMA_TraitsINS4_25SM100_MMA_F8F6F4_2x1SM_SSEJSI_SI_fSF_SF_NS4_17integral_constantINS4_4UMMA5MajorELSQ_0EEESR_NSO_INSP_7ScaleInELSS_0EEEST_EEEEEENS4_6LayoutINS5_IJSC_SC_SC_EEENS5_IJNSA_ILi0EEESY_SY_EEEEENS5_IJNS4_10UnderscoreES11_S11_EEEEENS4_18SM100_TMA_2SM_LOADENS4_14ComposedLayoutINS4_7SwizzleILi2ELi4ELi3EEENS4_18smem_ptr_flag_bitsILi8EEENSW_INS5_IJSB_SG_EEENS5_IJSG_SC_EEEEEEEvNS4_8identityENS4_28SM100_TMA_2SM_LOAD_MULTICASTES1D_vS1E_EENS_8epilogue10collective18CollectiveEpilogueINS1H_23Sm100TmaWarpSpecializedILi4ELi2ELi64ELb0ELb0EEEJNS5_IJNSA_ILi128EEESF_SG_EEENS5_IJNSW_IS1M_SC_EENSW_ISG_SC_EEEEESI_SJ_SI_SJ_NS1H_6fusion15FusionCallbacksIS1L_NS1R_17LinearCombinationISI_fSI_fLNS_15FloatRoundStyleE2EEES1N_S1Q_JEEENS4_5SM1004TMEM4LOAD26SM100_TMEM_LOAD_32dp32b64xENS4_13SM90_TMA_LOADES1D_NS4_39AutoVectorizingCopyWithAssumedAlignmentILi128EEENS4_14SM90_TMA_STOREES1D_S23_S23_EEEvvEEEEvNT_6ParamsE:
        .type           _ZN7cutlass13device_kernelINS_4gemm6kernel13GemmUniversalIN4cute5tupleIJiiiiEEENS1_10collective13CollectiveMmaINS1_35MainloopSm100TmaUmmaWarpSpecializedILi11ELi2ELi2ENS5_IJNS4_1CILi8EEENSA_ILi1EEESC_EEEEENS5_IJNSA_ILi256EEESF_NSA_ILi64EEEEEENS_12float_e4m3_tENS5_IJlSC_lEEESI_SJ_NS4_8TiledMMAINS4_8MMA_AtomIJNS4_10MMA_TraitsINS4_25SM100_MMA_F8F6F4_2x1SM_SSEJSI_SI_fSF_SF_NS4_17integral_constantINS4_4UMMA5MajorELSQ_0EEESR_NSO_INSP_7ScaleInELSS_0EEEST_EEEEEENS4_6LayoutINS5_IJSC_SC_SC_EEENS5_IJNSA_ILi0EEESY_SY_EEEEENS5_IJNS4_10UnderscoreES11_S11_EEEEENS4_18SM100_TMA_2SM_LOADENS4_14ComposedLayoutINS4_7SwizzleILi2ELi4ELi3EEENS4_18smem_ptr_flag_bitsILi8EEENSW_INS5_IJSB_SG_EEENS5_IJSG_SC_EEEEEEEvNS4_8identityENS4_28SM100_TMA_2SM_LOAD_MULTICASTES1D_vS1E_EENS_8epilogue10collective18CollectiveEpilogueINS1H_23Sm100TmaWarpSpecializedILi4ELi2ELi64ELb0ELb0EEEJNS5_IJNSA_ILi128EEESF_SG_EEENS5_IJNSW_IS1M_SC_EENSW_ISG_SC_EEEEESI_SJ_SI_SJ_NS1H_6fusion15FusionCallbacksIS1L_NS1R_17LinearCombinationISI_fSI_fLNS_15FloatRoundStyleE2EEES1N_S1Q_JEEENS4_5SM1004TMEM4LOAD26SM100_TMEM_LOAD_32dp32b64xENS4_13SM90_TMA_LOADES1D_NS4_39AutoVectorizingCopyWithAssumedAlignmentILi128EEENS4_14SM90_TMA_STOREES1D_S23_S23_EEEvvEEEEvNT_6ParamsE,@function
        .size           _ZN7cutlass13device_kernelINS_4gemm6kernel13GemmUniversalIN4cute5tupleIJiiiiEEENS1_10collective13CollectiveMmaINS1_35MainloopSm100TmaUmmaWarpSpecializedILi11ELi2ELi2ENS5_IJNS4_1CILi8EEENSA_ILi1EEESC_EEEEENS5_IJNSA_ILi256EEESF_NSA_ILi64EEEEEENS_12float_e4m3_tENS5_IJlSC_lEEESI_SJ_NS4_8TiledMMAINS4_8MMA_AtomIJNS4_10MMA_TraitsINS4_25SM100_MMA_F8F6F4_2x1SM_SSEJSI_SI_fSF_SF_NS4_17integral_constantINS4_4UMMA5MajorELSQ_0EEESR_NSO_INSP_7ScaleInELSS_0EEEST_EEEEEENS4_6LayoutINS5_IJSC_SC_SC_EEENS5_IJNSA_ILi0EEESY_SY_EEEEENS5_IJNS4_10UnderscoreES11_S11_EEEEENS4_18SM100_TMA_2SM_LOADENS4_14ComposedLayoutINS4_7SwizzleILi2ELi4ELi3EEENS4_18smem_ptr_flag_bitsILi8EEENSW_INS5_IJSB_SG_EEENS5_IJSG_SC_EEEEEEEvNS4_8identityENS4_28SM100_TMA_2SM_LOAD_MULTICASTES1D_vS1E_EENS_8epilogue10collective18CollectiveEpilogueINS1H_23Sm100TmaWarpSpecializedILi4ELi2ELi64ELb0ELb0EEEJNS5_IJNSA_ILi128EEESF_SG_EEENS5_IJNSW_IS1M_SC_EENSW_ISG_SC_EEEEESI_SJ_SI_SJ_NS1H_6fusion15FusionCallbacksIS1L_NS1R_17LinearCombinationISI_fSI_fLNS_15FloatRoundStyleE2EEES1N_S1Q_JEEENS4_5SM1004TMEM4LOAD26SM100_TMEM_LOAD_32dp32b64xENS4_13SM90_TMA_LOADES1D_NS4_39AutoVectorizingCopyWithAssumedAlignmentILi128EEENS4_14SM90_TMA_STOREES1D_S23_S23_EEEvvEEEEvNT_6ParamsE,(.L_x_210 - _ZN7cutlass13device_kernelINS_4gemm6kernel13GemmUniversalIN4cute5tupleIJiiiiEEENS1_10collective13CollectiveMmaINS1_35MainloopSm100TmaUmmaWarpSpecializedILi11ELi2ELi2ENS5_IJNS4_1CILi8EEENSA_ILi1EEESC_EEEEENS5_IJNSA_ILi256EEESF_NSA_ILi64EEEEEENS_12float_e4m3_tENS5_IJlSC_lEEESI_SJ_NS4_8TiledMMAINS4_8MMA_AtomIJNS4_10MMA_TraitsINS4_25SM100_MMA_F8F6F4_2x1SM_SSEJSI_SI_fSF_SF_NS4_17integral_constantINS4_4UMMA5MajorELSQ_0EEESR_NSO_INSP_7ScaleInELSS_0EEEST_EEEEEENS4_6LayoutINS5_IJSC_SC_SC_EEENS5_IJNSA_ILi0EEESY_SY_EEEEENS5_IJNS4_10UnderscoreES11_S11_EEEEENS4_18SM100_TMA_2SM_LOADENS4_14ComposedLayoutINS4_7SwizzleILi2ELi4ELi3EEENS4_18smem_ptr_flag_bitsILi8EEENSW_INS5_IJSB_SG_EEENS5_IJSG_SC_EEEEEEEvNS4_8identityENS4_28SM100_TMA_2SM_LOAD_MULTICASTES1D_vS1E_EENS_8epilogue10collective18CollectiveEpilogueINS1H_23Sm100TmaWarpSpecializedILi4ELi2ELi64ELb0ELb0EEEJNS5_IJNSA_ILi128EEESF_SG_EEENS5_IJNSW_IS1M_SC_EENSW_ISG_SC_EEEEESI_SJ_SI_SJ_NS1H_6fusion15FusionCallbacksIS1L_NS1R_17LinearCombinationISI_fSI_fLNS_15FloatRoundStyleE2EEES1N_S1Q_JEEENS4_5SM1004TMEM4LOAD26SM100_TMEM_LOAD_32dp32b64xENS4_13SM90_TMA_LOADES1D_NS4_39AutoVectorizingCopyWithAssumedAlignmentILi128EEENS4_14SM90_TMA_STOREES1D_S23_S23_EEEvvEEEEvNT_6ParamsE)
        .other          _ZN7cutlass13device_kernelINS_4gemm6kernel13GemmUniversalIN4cute5tupleIJiiiiEEENS1_10collective13CollectiveMmaINS1_35MainloopSm100TmaUmmaWarpSpecializedILi11ELi2ELi2ENS5_IJNS4_1CILi8EEENSA_ILi1EEESC_EEEEENS5_IJNSA_ILi256EEESF_NSA_ILi64EEEEEENS_12float_e4m3_tENS5_IJlSC_lEEESI_SJ_NS4_8TiledMMAINS4_8MMA_AtomIJNS4_10MMA_TraitsINS4_25SM100_MMA_F8F6F4_2x1SM_SSEJSI_SI_fSF_SF_NS4_17integral_constantINS4_4UMMA5MajorELSQ_0EEESR_NSO_INSP_7ScaleInELSS_0EEEST_EEEEEENS4_6LayoutINS5_IJSC_SC_SC_EEENS5_IJNSA_ILi0EEESY_SY_EEEEENS5_IJNS4_10UnderscoreES11_S11_EEEEENS4_18SM100_TMA_2SM_LOADENS4_14ComposedLayoutINS4_7SwizzleILi2ELi4ELi3EEENS4_18smem_ptr_flag_bitsILi8EEENSW_INS5_IJSB_SG_EEENS5_IJSG_SC_EEEEEEEvNS4_8identityENS4_28SM100_TMA_2SM_LOAD_MULTICASTES1D_vS1E_EENS_8epilogue10collective18CollectiveEpilogueINS1H_23Sm100TmaWarpSpecializedILi4ELi2ELi64ELb0ELb0EEEJNS5_IJNSA_ILi128EEESF_SG_EEENS5_IJNSW_IS1M_SC_EENSW_ISG_SC_EEEEESI_SJ_SI_SJ_NS1H_6fusion15FusionCallbacksIS1L_NS1R_17LinearCombinationISI_fSI_fLNS_15FloatRoundStyleE2EEES1N_S1Q_JEEENS4_5SM1004TMEM4LOAD26SM100_TMEM_LOAD_32dp32b64xENS4_13SM90_TMA_LOADES1D_NS4_39AutoVectorizingCopyWithAssumedAlignmentILi128EEENS4_14SM90_TMA_STOREES1D_S23_S23_EEEvvEEEEvNT_6ParamsE,@"STO_CUDA_ENTRY STV_DEFAULT"
_ZN7cutlass13device_kernelINS_4gemm6kernel13GemmUniversalIN4cute5tupleIJiiiiEEENS1_10collective13CollectiveMmaINS1_35MainloopSm100TmaUmmaWarpSpecializedILi11ELi2ELi2ENS5_IJNS4_1CILi8EEENSA_ILi1EEESC_EEEEENS5_IJNSA_ILi256EEESF_NSA_ILi64EEEEEENS_12float_e4m3_tENS5_IJlSC_lEEESI_SJ_NS4_8TiledMMAINS4_8MMA_AtomIJNS4_10MMA_TraitsINS4_25SM100_MMA_F8F6F4_2x1SM_SSEJSI_SI_fSF_SF_NS4_17integral_constantINS4_4UMMA5MajorELSQ_0EEESR_NSO_INSP_7ScaleInELSS_0EEEST_EEEEEENS4_6LayoutINS5_IJSC_SC_SC_EEENS5_IJNSA_ILi0EEESY_SY_EEEEENS5_IJNS4_10UnderscoreES11_S11_EEEEENS4_18SM100_TMA_2SM_LOADENS4_14ComposedLayoutINS4_7SwizzleILi2ELi4ELi3EEENS4_18smem_ptr_flag_bitsILi8EEENSW_INS5_IJSB_SG_EEENS5_IJSG_SC_EEEEEEEvNS4_8identityENS4_28SM100_TMA_2SM_LOAD_MULTICASTES1D_vS1E_EENS_8epilogue10collective18CollectiveEpilogueINS1H_23Sm100TmaWarpSpecializedILi4ELi2ELi64ELb0ELb0EEEJNS5_IJNSA_ILi128EEESF_SG_EEENS5_IJNSW_IS1M_SC_EENSW_ISG_SC_EEEEESI_SJ_SI_SJ_NS1H_6fusion15FusionCallbacksIS1L_NS1R_17LinearCombinationISI_fSI_fLNS_15FloatRoundStyleE2EEES1N_S1Q_JEEENS4_5SM1004TMEM4LOAD26SM100_TMEM_LOAD_32dp32b64xENS4_13SM90_TMA_LOADES1D_NS4_39AutoVectorizingCopyWithAssumedAlignmentILi128EEENS4_14SM90_TMA_STOREES1D_S23_S23_EEEvvEEEEvNT_6ParamsE:
[----:B------:R-:W1:Y:S01]  /*0000*/  LDC R1, c[0x0][0x37c] ;  /* 0x0000df00ff017b82 */ /* 0x000e620000000800 */
[----:B------:R-:W2:Y:S01]  /*0010*/  S2R R172, SR_TID.X ;  /* 0x0000000000ac7919 */ /* 0x000ea20000002100 */
[----:B------:R-:W3:Y:S06]  /*0020*/  LDCU.64 UR8, c[0x0][0x890] ;  /* 0x00011200ff0877ac */ /* 0x000eec0008000a00 */
[----:B------:R-:W4:Y:S01]  /*0030*/  S2UR UR45, SR_CgaCtaId ;  /* 0x00000000002d79c3 */ /* 0x000f220000008800 */
[----:B------:R-:W-:Y:S02]  /*0040*/  PRMT R158, RZ, 0x7610, R158 ;  /* 0x00007610ff9e7816 */ /* 0x000fe4000000009e */
[----:B------:R-:W-:Y:S01]  /*0050*/  ELECT P1, URZ, PT ;  /* 0x0000000000ff782f */ /* 0x000fe20003820000 */
[----:B---3--:R-:W-:-:S04]  /*0060*/  UISETP.NE.U32.AND UP0, UPT, UR8, URZ, UPT ;  /* 0x000000ff0800728c */ /* 0x008fc8000bf05070 */
[----:B------:R-:W-:Y:S02]  /*0070*/  UISETP.NE.AND.EX UP0, UPT, UR9, URZ, UPT, UP0 ;  /* 0x000000ff0900728c */ /* 0x000fe4000bf05300 */
[----:B----4-:R-:W-:Y:S02]  /*0080*/  ULOP3.LUT UR33, UR45, 0x1, URZ, 0xc0, !UPT ;  /* 0x000000012d217892 */ /* 0x010fe4000f8ec0ff */
[----:B------:R-:W-:Y:S01]  /*0090*/  ULOP3.LUT UR34, UR45, 0x1, URZ, 0x3c, !UPT ;  /* 0x000000012d227892 */ /* 0x000fe2000f8e3cff */
[----:B--2---:R-:W-:-:S05]  /*00a0*/  SHF.R.U32.HI R159, RZ, 0x5, R172 ;  /* 0x00000005ff9f7819 */ /* 0x004fca00000116ac */
[----:B------:R-:W2:Y:S02]  /*00b0*/  SHFL.IDX PT, R0, R159, RZ, 0x1f ;  /* 0x00001fff9f007589 */ /* 0x000ea400000e0000 */
[----:B--2---:R-:W-:Y:S01]  /*00c0*/  R2UR UR18, R0 ;  /* 0x00000000001272ca */ /* 0x004fe200000e0000 */
[----:B-1----:R-:W-:-:S14]  /*00d0*/  BRA.U UP0, `(.L_x_0) ;  /* 0x0000000100307547 */ /* 0x002fdc000b800000 */
[----:B------:R-:W1:Y:S02]  /*00e0*/  LDCU.64 UR4, c[0x0][0x888] ;  /* 0x00011100ff0477ac */ /* 0x000e640008000a00 */
[----:B-1----:R-:W-:-:S04]  /*00f0*/  UISETP.NE.U32.AND UP0, UPT, UR4, URZ, UPT ;  /* 0x000000ff0400728c */ /* 0x002fc8000bf05070 */
[----:B------:R-:W-:-:S09]  /*0100*/  UISETP.NE.AND.EX UP0, UPT, UR5, URZ, UPT, UP0 ;  /* 0x000000ff0500728c */ /* 0x000fd2000bf05300 */
[----:B------:R-:W-:Y:S05]  /*0110*/  BRA.U !UP0, `(.L_x_1) ;  /* 0x0000000108147547 */ /* 0x000fea000b800000 */
[----:B------:R-:W1:Y:S01]  /*0120*/  LDC.64 R2, c[0x0][0x888] ;  /* 0x00022200ff027b82 */ /* 0x000e620000000a00 */
[----:B------:R-:W1:Y:S02]  /*0130*/  LDCU.64 UR4, c[0x0][0x358] ;  /* 0x00006b00ff0477ac */ /* 0x000e640008000a00 */
[----:B-1----:R1:W5:Y:S01]  /*0140*/  LDG.E R73, desc[UR4][R2.64] ;  /* 0x0000000402497981 */ /* 0x002362000c1e1900 */
[----:B------:R-:W-:Y:S01]  /*0150*/  HFMA2 R158, -RZ, RZ, 0, 5.9604644775390625e-08 ;  /* 0x00000001ff9e7431 */ /* 0x000fe200000001ff */
[----:B------:R-:W-:Y:S05]  /*0160*/  BRA `(.L_x_0) ;  /* 0x00000000000c7947 */ /* 0x000fea0003800000 */
.L_x_1:
[----:B------:R-:W1:Y:S01]  /*0170*/  LDCU UR4, c[0x0][0x880] ;  /* 0x00011000ff0477ac */ /* 0x000e620008000800 */
[----:B------:R-:W-:Y:S01]  /*0180*/  HFMA2 R158, -RZ, RZ, 0, 5.9604644775390625e-08 ;  /* 0x00000001ff9e7431 */ /* 0x000fe200000001ff */
[----:B-1----:R-:W-:-:S07]  /*0190*/  MOV R73, UR4 ;  /* 0x0000000400497c02 */ /* 0x002fce0008000f00 */
.L_x_0:
[----:B------:R-:W2:Y:S02]  /*01a0*/  LDCU.64 UR4, c[0x0][0x8b0] ;  /* 0x00011600ff0477ac */ /* 0x000ea40008000a00 */
[----:B--2---:R-:W-:-:S04]  /*01b0*/  UISETP.NE.U32.AND UP0, UPT, UR4, URZ, UPT ;  /* 0x000000ff0400728c */ /* 0x004fc8000bf05070 */
[----:B------:R-:W-:-:S09]  /*01c0*/  UISETP.NE.AND.EX UP0, UPT, UR5, URZ, UPT, UP0 ;  /* 0x000000ff0500728c */ /* 0x000fd2000bf05300 */
[----:B------:R-:W-:Y:S05]  /*01d0*/  BRA.U UP0, `(.L_x_2) ;  /* 0x0000000100287547 */ /* 0x000fea000b800000 */
[----:B------:R-:W2:Y:S02]  /*01e0*/  LDCU.64 UR4, c[0x0][0x8a8] ;  /* 0x00011500ff0477ac */ /* 0x000ea40008000a00 */
[----:B--2---:R-:W-:-:S04]  /*01f0*/  UISETP.NE.U32.AND UP0, UPT, UR4, URZ, UPT ;  /* 0x000000ff0400728c */ /* 0x004fc8000bf05070 */
[----:B------:R-:W-:-:S09]  /*0200*/  UISETP.NE.AND.EX UP0, UPT, UR5, URZ, UPT, UP0 ;  /* 0x000000ff0500728c */ /* 0x000fd2000bf05300 */
[----:B------:R-:W-:Y:S05]  /*0210*/  BRA.U !UP0, `(.L_x_3) ;  /* 0x0000000108107547 */ /* 0x000fea000b800000 */
[----:B------:R-:W2:Y:S01]  /*0220*/  LDC.64 R70, c[0x0][0x8a8] ;  /* 0x00022a00ff467b82 */ /* 0x000ea20000000a00 */
[----:B------:R-:W2:Y:S02]  /*0230*/  LDCU.64 UR4, c[0x0][0x358] ;  /* 0x00006b00ff0477ac */ /* 0x000ea40008000a00 */
[----:B--2---:R2:W5:Y:S01]  /*0240*/  LDG.E R70, desc[UR4][R70.64] ;  /* 0x0000000446467981 */ /* 0x004562000c1e1900 */
[----:B------:R-:W-:Y:S05]  /*0250*/  BRA `(.L_x_2) ;  /* 0x0000000000087947 */ /* 0x000fea0003800000 */
.L_x_3:
[----:B------:R-:W2:Y:S02]  /*0260*/  LDCU UR4, c[0x0][0x8a0] ;  /* 0x00011400ff0477ac */ /* 0x000ea40008000800 */
[----:B--2---:R-:W-:Y:S02]  /*0270*/  MOV R70, UR4 ;  /* 0x0000000400467c02 */ /* 0x004fe40008000f00 */
.L_x_2:
[----:B------:R-:W-:Y:S01]  /*0280*/  IMAD.U32 R0, RZ, RZ, UR18 ;  /* 0x00000012ff007e24 */ /* 0x000fe2000f8e00ff */
[----:B------:R-:W-:Y:S04]  /*0290*/  BSSY.RECONVERGENT B0, `(.L_x_4) ;  /* 0x000000c000007945 */ /* 0x000fe80003800200 */
[C---:B------:R-:W-:Y:S02]  /*02a0*/  ISETP.NE.OR P2, PT, R0.reuse, 0x1, !P1 ;  /* 0x000000010000780c */ /* 0x040fe40004f45670 */
[----:B------:R-:W-:-:S11]  /*02b0*/  ISETP.NE.OR P0, PT, R0, 0x3, !P1 ;  /* 0x000000030000780c */ /* 0x000fd60004f05670 */
[----:B------:R-:W-:Y:S05]  /*02c0*/  @P2 BRA `(.L_x_5) ;  /* 0x0000000000202947 */ /* 0x000fea0003800000 */
[----:B------:R-:W3:Y:S02]  /*02d0*/  LDCU.64 UR4, c[0x0][0x348] ;  /* 0x00006900ff0477ac */ /* 0x000ee40008000a00 */
[----:B---3--:R-:W-:Y:S02]  /*02e0*/  UIADD3 UR6, UP1, UPT, UR4, 0x80, URZ ;  /* 0x0000008004067890 */ /* 0x008fe4000ff3e0ff */
[----:B------:R-:W-:Y:S02]  /*02f0*/  UIADD3 UR4, UP0, UPT, UR4, 0x180, URZ ;  /* 0x0000018004047890 */ /* 0x000fe4000ff1e0ff */
[----:B------:R-:W-:Y:S02]  /*0300*/  UIADD3.X UR7, UPT, UPT, URZ, UR5, URZ, UP1, !UPT ;  /* 0x00000005ff077290 */ /* 0x000fe40008ffe4ff */
[----:B------:R-:W-:-:S07]  /*0310*/  UIADD3.X UR5, UPT, UPT, URZ, UR5, URZ, UP0, !UPT ;  /* 0x00000005ff057290 */ /* 0x000fce00087fe4ff */
[----:B------:R3:W-:Y:S02]  /*0320*/  UTMACCTL.PF [UR6] ;  /* 0x00000000060079b9 */ /* 0x0007e40008040000 */
[----:B------:R3:W-:Y:S02]  /*0330*/  UTMACCTL.PF [UR4] ;  /* 0x00000000040079b9 */ /* 0x0007e40008040000 */
[----:B---3--:R-:W-:Y:S01]  /*0340*/  NOP ;  /* 0x0000000000007918 */ /* 0x008fe20000000000 */
.L_x_5:
[----:B------:R-:W-:Y:S05]  /*0350*/  BSYNC.RECONVERGENT B0 ;  /* 0x0000000000007941 */ /* 0x000fea0003800200 */
.L_x_4:
[----:B------:R-:W-:Y:S04]  /*0360*/  BSSY.RECONVERGENT B0, `(.L_x_6) ;  /* 0x000000a000007945 */ /* 0x000fe80003800200 */
        /* <DEDUP_REMOVED lines=9> */
.L_x_7:
[----:B------:R-:W-:Y:S05]  /*0400*/  BSYNC.RECONVERGENT B0 ;  /* 0x0000000000007941 */ /* 0x000fea0003800200 */
.L_x_6:
[----:B------:R-:W3:Y:S01]  /*0410*/  LDCU.64 UR4, c[0x0][0x888] ;  /* 0x00011100ff0477ac */ /* 0x000ee20008000a00 */
[----:B------:R-:W-:Y:S02]  /*0420*/  UISETP.EQ.U32.AND UP2, UPT, UR8, URZ, UPT ;  /* 0x000000ff0800728c */ /* 0x000fe4000bf42070 */
[----:B------:R-:W-:Y:S02]  /*0430*/  UPLOP3.LUT UP4, UPT, UPT, UPT, UPT, 0x80, 0x8 ;  /* 0x000000000008789c */ /* 0x000fe40003f8f070 */
[----:B---3--:R-:W-:-:S04]  /*0440*/  UISETP.NE.U32.AND UP0, UPT, UR4, URZ, UPT ;  /* 0x000000ff0400728c */ /* 0x008fc8000bf05070 */
[----:B------:R-:W-:-:S04]  /*0450*/  UISETP.NE.AND.EX UP1, UPT, UR5, URZ, UPT, UP0 ;  /* 0x000000ff0500728c */ /* 0x000fc8000bf25300 */
[----:B------:R-:W-:-:S04]  /*0460*/  UISETP.EQ.OR.EX UP3, UPT, UR9, URZ, !UP1, UP2 ;  /* 0x000000ff0900728c */ /* 0x000fc8000cf62720 */
[----:B------:R-:W-:-:S06]  /*0470*/  UP2UR UR4, UPR, URZ, 0x8 ;  /* 0x00000008ff047883 */ /* 0x000fcc0008000000 */
[----:B------:R-:W-:Y:S01]  /*0480*/  MOV R162, UR4 ;  /* 0x0000000400a27c02 */ /* 0x000fe20008000f00 */
[----:B------:R-:W-:Y:S06]  /*0490*/  BRA.U !UP3, `(.L_x_8) ;  /* 0x000000010b207547 */ /* 0x000fec000b800000 */
[----:B------:R-:W-:Y:S01]  /*04a0*/  UISETP.NE.U32.AND UP2, UPT, UR8, URZ, UPT ;  /* 0x000000ff0800728c */ /* 0x000fe2000bf45070 */
[----:B-----5:R-:W-:Y:S01]  /*04b0*/  FSETP.NEU.AND P0, PT, R73, RZ, PT ;  /* 0x000000ff4900720b */ /* 0x020fe20003f0d000 */
[----:B------:R-:W-:Y:S02]  /*04c0*/  USEL UR4, URZ, 0xffffffff, UP1 ;  /* 0xffffffffff047887 */ /* 0x000fe40008800000 */
[----:B------:R-:W-:-:S10]  /*04d0*/  UISETP.NE.AND.EX UP2, UPT, UR9, URZ, UPT, UP2 ;  /* 0x000000ff0900728c */ /* 0x000fd4000bf45320 */
[----:B------:R-:W-:Y:S01]  /*04e0*/  VOTEU.ANY UP0, P0 ;  /* 0x0000000000ff7886 */ /* 0x000fe20000000100 */
[----:B------:R-:W-:-:S04]  /*04f0*/  @!UP2 USEL UR4, URZ, 0xffffffff, UP0 ;  /* 0xffffffffff04a887 */ /* 0x000fc80008000000 */
[----:B------:R-:W-:-:S04]  /*0500*/  ULOP3.LUT UR4, UR4, 0x1, URZ, 0xc0, !UPT ;  /* 0x0000000104047892 */ /* 0x000fc8000f8ec0ff */
[----:B------:R-:W-:-:S11]  /*0510*/  UISETP.NE.U32.AND UP4, UPT, UR4, 0x1, UPT ;  /* 0x000000010400788c */ /* 0x000fd6000bf85070 */
.L_x_8:
[----:B------:R-:W3:Y:S01]  /*0520*/  SHFL.IDX PT, R0, R159, RZ, 0x1f ;  /* 0x00001fff9f007589 */ /* 0x000ee200000e0000 */
[----:B------:R-:W-:-:S04]  /*0530*/  UISETP.NE.AND UP0, UPT, UR18, 0x2, UPT ;  /* 0x000000021200788c */ /* 0x000fc8000bf05270 */
[----:B------:R-:W-:Y:S02]  /*0540*/  UISETP.EQ.AND UP2, UPT, UR33, URZ, !UP0 ;  /* 0x000000ff2100728c */ /* 0x000fe4000c742270 */
[----:B------:R-:W-:-:S04]  /*0550*/  USEL UR46, URZ, 0x1, UP0 ;  /* 0x00000001ff2e7887 */ /* 0x000fc80008000000 */
[----:B------:R-:W-:Y:S02]  /*0560*/  PLOP3.LUT P3, PT, P1, PT, UP2, 0x80, 0x8 ;  /* 0x000000000008781c */ /* 0x000fe40000f6f028 */
[----:B---3--:R-:W-:-:S13]  /*0570*/  ISETP.NE.AND P0, PT, R0, RZ, PT ;  /* 0x000000ff0000720c */ /* 0x008fda0003f05270 */
[----:B------:R-:W-:Y:S05]  /*0580*/  @P0 BRA `(.L_x_9) ;  /* 0x0000000000980947 */ /* 0x000fea0003800000 */
[----:B------:R-:W-:Y:S01]  /*0590*/  ELECT P0, URZ, PT ;  /* 0x0000000000ff782f */ /* 0x000fe20003800000 */
[----:B------:R-:W-:-:S12]  /*05a0*/  BSSY.RECONVERGENT B0, `(.L_x_9) ;  /* 0x0000024000007945 */ /* 0x000fd80003800200 */
[----:B------:R-:W-:Y:S05]  /*05b0*/  @!P0 BRA `(.L_x_10) ;  /* 0x0000000000888947 */ /* 0x000fea0003800000 */
[----:B------:R-:W-:Y:S01]  /*05c0*/  UMOV UR4, 0x400 ;  /* 0x0000040000047882 */ /* 0x000fe20000000000 */
[----:B------:R-:W-:Y:S01]  /*05d0*/  UMOV UR8, 0x1 ;  /* 0x0000000100087882 */ /* 0x000fe20000000000 */
[----:B------:R-:W-:Y:S01]  /*05e0*/  UMOV UR6, 0x4 ;  /* 0x0000000400067882 */ /* 0x000fe20000000000 */
[----:B------:R-:W-:Y:S02]  /*05f0*/  ULEA UR4, UR45, UR4, 0x18 ;  /* 0x000000042d047291 */ /* 0x000fe4000f8ec0ff */
[----:B------:R-:W-:-:S04]  /*0600*/  UIADD3 UR8, UPT, UPT, -UR8, 0x100000, URZ ;  /* 0x0010000008087890 */ /* 0x000fc8000fffe1ff */
[----:B------:R-:W-:Y:S02]  /*0610*/  USHF.L.U32 UR9, UR8, 0xb, URZ ;  /* 0x0000000b08097899 */ /* 0x000fe400080006ff */
[----:B------:R-:W-:Y:S02]  /*0620*/  USHF.L.U32 UR8, UR8, 0x1, URZ ;  /* 0x0000000108087899 */ /* 0x000fe400080006ff */
[----:B------:R-:W-:-:S04]  /*0630*/  UIADD3 UR6, UPT, UPT, -UR6, 0x100000, URZ ;  /* 0x0010000006067890 */ /* 0x000fc8000fffe1ff */
[----:B------:R-:W-:Y:S02]  /*0640*/  USHF.L.U32 UR7, UR6, 0xb, URZ ;  /* 0x0000000b06077899 */ /* 0x000fe400080006ff */
[----:B------:R-:W-:Y:S01]  /*0650*/  USHF.L.U32 UR6, UR6, 0x1, URZ ;  /* 0x0000000106067899 */ /* 0x000fe200080006ff */
[----:B------:R-:W3:Y:S03]  /*0660*/  FENCE.VIEW.ASYNC.S ;  /* 0x00000000000073c6 */ /* 0x000ee60000000000 */
[----:B---3--:R3:W4:Y:S08]  /*0670*/  SYNCS.EXCH.64 URZ, [UR4], UR8 ;  /* 0x0000000804ff75b2 */ /* 0x0087300008000100 */
[----:B------:R3:W1:Y:S01]  /*0680*/  SYNCS.EXCH.64 URZ, [UR4+0x58], UR6 ;  /* 0x0000580604ff75b2 */ /* 0x0006620008000100 */
        /* <DEDUP_REMOVED lines=19> */
[----:B------:R3:W1:Y:S02]  /*07c0*/  SYNCS.EXCH.64 URZ, [UR4+0xa8], UR6 ;  /* 0x0000a80604ff75b2 */ /* 0x0006640008000100 */
[----:B---34-:R-:W-:Y:S01]  /*07d0*/  NOP ;  /* 0x0000000000007918 */ /* 0x018fe20000000000 */
.L_x_10:
[----:B------:R-:W-:Y:S05]  /*07e0*/  BSYNC.RECONVERGENT B0 ;  /* 0x0000000000007941 */ /* 0x000fea0003800200 */
.L_x_9:
[----:B------:R-:W3:Y:S01]  /*07f0*/  SHFL.IDX PT, R0, R159, RZ, 0x1f ;  /* 0x00001fff9f007589 */ /* 0x000ee200000e0000 */
[----:B------:R-:W-:Y:S01]  /*0800*/  NOP ;  /* 0x0000000000007918 */ /* 0x000fe20000000000 */
[----:B---3--:R-:W-:-:S13]  /*0810*/  ISETP.NE.AND P0, PT, R0, 0x1, PT ;  /* 0x000000010000780c */ /* 0x008fda0003f05270 */
[----:B------:R-:W-:Y:S05]  /*0820*/  @P0 BRA `(.L_x_11) ;  /* 0x0000000000540947 */ /* 0x000fea0003800000 */
        /* <DEDUP_REMOVED lines=10> */
[----:B------:R-:W-:Y:S01]  /*08d0*/  ELECT P0, URZ, PT ;  /* 0x0000000000ff782f */ /* 0x000fe20003800000 */
[----:B------:R-:W3:Y:S02]  /*08e0*/  FENCE.VIEW.ASYNC.S ;  /* 0x00000000000073c6 */ /* 0x000ee40000000000 */
[----:B---3--:R3:W4:Y:S08]  /*08f0*/  SYNCS.EXCH.64 URZ, [UR4+0xb0], UR8 ;  /* 0x0000b00804ff75b2 */ /* 0x0087300008000100 */
[----:B------:R3:W1:Y:S01]  /*0900*/  SYNCS.EXCH.64 URZ, [UR4+0xd0], UR6 ;  /* 0x0000d00604ff75b2 */ /* 0x0006620008000100 */
[----:B------:R3:W1:Y:S01]  /*0910*/  SYNCS.EXCH.64 URZ, [UR4+0xb8], UR8 ;  /* 0x0000b80804ff75b2 */ /* 0x0006620008000100 */
[----:B------:R3:W1:Y:S01]  /*0920*/  SYNCS.EXCH.64 URZ, [UR4+0xd8], UR6 ;  /* 0x0000d80604ff75b2 */ /* 0x0006620008000100 */
[----:B------:R3:W1:Y:S01]  /*0930*/  SYNCS.EXCH.64 URZ, [UR4+0xc0], UR8 ;  /* 0x0000c00804ff75b2 */ /* 0x0006620008000100 */
[----:B------:R3:W1:Y:S01]  /*0940*/  SYNCS.EXCH.64 URZ, [UR4+0xe0], UR6 ;  /* 0x0000e00604ff75b2 */ /* 0x0006620008000100 */
[----:B------:R3:W1:Y:S01]  /*0950*/  SYNCS.EXCH.64 URZ, [UR4+0xc8], UR8 ;  /* 0x0000c80804ff75b2 */ /* 0x0006620008000100 */
[----:B------:R3:W1:Y:S01]  /*0960*/  SYNCS.EXCH.64 URZ, [UR4+0xe8], UR6 ;  /* 0x0000e80604ff75b2 */ /* 0x0006620008000100 */
[----:B------:R-:W-:Y:S01]  /*0970*/  NOP ;  /* 0x0000000000007918 */ /* 0x000fe20000000000 */
.L_x_11:
[----:B------:R-:W2:Y:S01]  /*0980*/  SHFL.IDX PT, R0, R159, RZ, 0x1f ;  /* 0x00001fff9f007589 */ /* 0x000ea200000e0000 */
[----:B------:R-:W-:Y:S01]  /*0990*/  NOP ;  /* 0x0000000000007918 */ /* 0x000fe20000000000 */
[----:B--2---:R-:W-:-:S13]  /*09a0*/  ISETP.NE.AND P0, PT, R0, 0x3, PT ;  /* 0x000000030000780c */ /* 0x004fda0003f05270 */
[----:B------:R-:W-:Y:S05]  /*09b0*/  @P0 BRA `(.L_x_12) ;  /* 0x00000000002c0947 */ /* 0x000fea0003800000 */
[----:B---3--:R-:W-:Y:S01]  /*09c0*/  UMOV UR6, 0x400 ;  /* 0x0000040000067882 */ /* 0x008fe20000000000 */
[----:B------:R-:W-:Y:S01]  /*09d0*/  UMOV UR4, 0x20 ;  /* 0x0000002000047882 */ /* 0x000fe20000000000 */
[----:B------:R-:W-:Y:S02]  /*09e0*/  ULEA UR6, UR45, UR6, 0x18 ;  /* 0x000000062d067291 */ /* 0x000fe4000f8ec0ff */
[----:B------:R-:W-:-:S04]  /*09f0*/  UIADD3 UR4, UPT, UPT, -UR4, 0x100000, URZ ;  /* 0x0010000004047890 */ /* 0x000fc8000fffe1ff */
[----:B------:R-:W-:Y:S02]  /*0a00*/  USHF.L.U32 UR5, UR4, 0xb, URZ ;  /* 0x0000000b04057899 */ /* 0x000fe400080006ff */
[----:B------:R-:W-:Y:S01]  /*0a10*/  USHF.L.U32 UR4, UR4, 0x1, URZ ;  /* 0x0000000104047899 */ /* 0x000fe200080006ff */
[----:B------:R-:W-:Y:S01]  /*0a20*/  ELECT P0, URZ, PT ;  /* 0x0000000000ff782f */ /* 0x000fe20003800000 */
[----:B------:R-:W2:Y:S10]  /*0a30*/  FENCE.VIEW.ASYNC.S ;  /* 0x00000000000073c6 */ /* 0x000eb40000000000 */
[----:B--2---:R2:W3:Y:S01]  /*0a40*/  SYNCS.EXCH.64 URZ, [UR6+0xf0], UR4 ;  /* 0x0000f00406ff75b2 */ /* 0x0044e20008000100 */
[----:B------:R2:W1:Y:S01]  /*0a50*/  SYNCS.EXCH.64 URZ, [UR6+0xf8], UR4 ;  /* 0x0000f80406ff75b2 */ /* 0x0004620008000100 */
[----:B------:R-:W-:Y:S01]  /*0a60*/  NOP ;  /* 0x0000000000007918 */ /* 0x000fe20000000000 */
.L_x_12:
[----:B------:R-:W4:Y:S01]  /*0a70*/  SHFL.IDX PT, R0, R159, RZ, 0x1f ;  /* 0x00001fff9f007589 */ /* 0x000f2200000e0000 */
[----:B------:R-:W-:Y:S01]  /*0a80*/  NOP ;  /* 0x0000000000007918 */ /* 0x000fe20000000000 */
[----:B----4-:R-:W-:-:S13]  /*0a90*/  ISETP.NE.AND P0, PT, R0, 0x4, PT ;  /* 0x000000040000780c */ /* 0x010fda0003f05270 */
[----:B------:R-:W-:Y:S05]  /*0aa0*/  @P0 BRA `(.L_x_13) ;  /* 0x0000000000480947 */ /* 0x000fea0003800000 */
[----:B--23--:R-:W-:Y:S01]  /*0ab0*/  UMOV UR4, 0x720 ;  /* 0x0000072000047882 */ /* 0x00cfe20000000000 */
[----:B------:R-:W-:Y:S01]  /*0ac0*/  UMOV UR6, 0x400 ;  /* 0x0000040000067882 */ /* 0x000fe20000000000 */
[----:B------:R-:W-:Y:S01]  /*0ad0*/  USEL UR4, UR4, 0x620, UP4 ;  /* 0x0000062004047887 */ /* 0x000fe2000a000000 */
        /* <DEDUP_REMOVED lines=9> */
[----:B------:R-:W2:Y:S02]  /*0b70*/  FENCE.VIEW.ASYNC.S ;  /* 0x00000000000073c6 */ /* 0x000ea40000000000 */
[----:B--2---:R4:W2:Y:S08]  /*0b80*/  SYNCS.EXCH.64 URZ, [UR6+0x100], UR8 ;  /* 0x0001000806ff75b2 */ /* 0x0048b00008000100 */
[----:B------:R4:W3:Y:S01]  /*0b90*/  SYNCS.EXCH.64 URZ, [UR6+0x110], UR4 ;  /* 0x0001100406ff75b2 */ /* 0x0008e20008000100 */
[----:B------:R4:W1:Y:S01]  /*0ba0*/  SYNCS.EXCH.64 URZ, [UR6+0x108], UR8 ;  /* 0x0001080806ff75b2 */ /* 0x0008620008000100 */
[----:B------:R4:W1:Y:S02]  /*0bb0*/  SYNCS.EXCH.64 URZ, [UR6+0x118], UR4 ;  /* 0x0001180406ff75b2 */ /* 0x0008640008000100 */
[----:B----4-:R-:W-:Y:S01]  /*0bc0*/  NOP ;  /* 0x0000000000007918 */ /* 0x010fe20000000000 */
.L_x_13:
[----:B------:R-:W4:Y:S01]  /*0bd0*/  SHFL.IDX PT, R0, R159, RZ, 0x1f ;  /* 0x00001fff9f007589 */ /* 0x000f2200000e0000 */
[----:B------:R-:W-:Y:S01]  /*0be0*/  NOP ;  /* 0x0000000000007918 */ /* 0x000fe20000000000 */
[----:B----4-:R-:W-:-:S13]  /*0bf0*/  ISETP.NE.AND P0, PT, R0, 0x5, PT ;  /* 0x000000050000780c */ /* 0x010fda0003f05270 */
[----:B------:R-:W-:Y:S05]  /*0c00*/  @P0 BRA `(.L_x_14) ;  /* 0x0000000000440947 */ /* 0x000fea0003800000 */
[----:B--23--:R-:W-:Y:S01]  /*0c10*/  UMOV UR4, 0x400 ;  /* 0x0000040000047882 */ /* 0x00cfe20000000000 */
        /* <DEDUP_REMOVED lines=16> */
.L_x_14:
[----:B------:R-:W4:Y:S01]  /*0d20*/  SHFL.IDX PT, R0, R159, RZ, 0x1f ;  /* 0x00001fff9f007589 */ /* 0x000f2200000e0000 */
[----:B------:R-:W-:Y:S01]  /*0d30*/  ISETP.NE.OR P1, PT, RZ, UR18, !P1 ;  /* 0x00000012ff007c0c */ /* 0x000fe2000cf25670 */
[----:B------:R-:W-:Y:S01]  /*0d40*/  NOP ;  /* 0x0000000000007918 */ /* 0x000fe20000000000 */
[----:B----4-:R-:W-:-:S13]  /*0d50*/  ISETP.NE.AND P0, PT, R0, 0x3, PT ;  /* 0x000000030000780c */ /* 0x010fda0003f05270 */
[----:B------:R-:W-:Y:S05]  /*0d60*/  @P0 BRA `(.L_x_15) ;  /* 0x0000000000340947 */ /* 0x000fea0003800000 */
[----:B--23--:R-:W-:Y:S01]  /*0d70*/  UMOV UR4, 0x400 ;  /* 0x0000040000047882 */ /* 0x00cfe20000000000 */
[----:B------:R-:W-:Y:S01]  /*0d80*/  UMOV UR6, 0x20 ;  /* 0x0000002000067882 */ /* 0x000fe20000000000 */
[----:B------:R-:W-:Y:S02]  /*0d90*/  ULEA UR4, UR45, UR4, 0x18 ;  /* 0x000000042d047291 */ /* 0x000fe4000f8ec0ff */
[----:B------:R-:W-:-:S04]  /*0da0*/  UIADD3 UR6, UPT, UPT, -UR6, 0x100000, URZ ;  /* 0x0010000006067890 */ /* 0x000fc8000fffe1ff */
[----:B------:R-:W-:Y:S02]  /*0db0*/  USHF.L.U32 UR7, UR6, 0xb, URZ ;  /* 0x0000000b06077899 */ /* 0x000fe400080006ff */
[----:B------:R-:W-:Y:S01]  /*0dc0*/  USHF.L.U32 UR6, UR6, 0x1, URZ ;  /* 0x0000000106067899 */ /* 0x000fe200080006ff */
[----:B------:R-:W-:Y:S01]  /*0dd0*/  ELECT P0, URZ, PT ;  /* 0x0000000000ff782f */ /* 0x000fe20003800000 */
[----:B------:R-:W2:Y:S10]  /*0de0*/  FENCE.VIEW.ASYNC.S ;  /* 0x00000000000073c6 */ /* 0x000eb40000000000 */
[----:B--2---:R4:W2:Y:S01]  /*0df0*/  SYNCS.EXCH.64 URZ, [UR4+0x140], UR6 ;  /* 0x0001400604ff75b2 */ /* 0x0048a20008000100 */
[----:B------:R4:W3:Y:S01]  /*0e00*/  SYNCS.EXCH.64 URZ, [UR4+0x150], UR6 ;  /* 0x0001500604ff75b2 */ /* 0x0008e20008000100 */
[----:B------:R4:W1:Y:S01]  /*0e10*/  SYNCS.EXCH.64 URZ, [UR4+0x148], UR6 ;  /* 0x0001480604ff75b2 */ /* 0x0008620008000100 */
[----:B------:R4:W1:Y:S02]  /*0e20*/  SYNCS.EXCH.64 URZ, [UR4+0x158], UR6 ;  /* 0x0001580604ff75b2 */ /* 0x0008640008000100 */
[----:B----4-:R-:W-:Y:S01]  /*0e30*/  NOP ;  /* 0x0000000000007918 */ /* 0x010fe20000000000 */
.L_x_15:
[----:B------:R-:W-:Y:S01]  /*0e40*/  VOTEU.ALL UP0, P1 ;  /* 0x0000000000ff7886 */ /* 0x000fe20000800000 */
[----:B--23--:R-:W-:Y:S01]  /*0e50*/  UMOV UR4, 0x20 ;  /* 0x0000002000047882 */ /* 0x00cfe20000000000 */
[----:B------:R-:W2:Y:S01]  /*0e60*/  LDCU UR7, c[0x0][0x36c] ;  /* 0x00006d80ff0777ac */ /* 0x000ea20008000800 */
[----:B------:R-:W-:Y:S01]  /*0e70*/  NOP ;  /* 0x0000000000007918 */ /* 0x000fe20000000000 */
[----:B-1----:R-:W-:Y:S01]  /*0e80*/  LOP3.LUT R3, R172, 0x1f, RZ, 0xc0, !PT ;  /* 0x0000001fac037812 */ /* 0x002fe200078ec0ff */
[----:B------:R-:W-:Y:S01]  /*0e90*/  @!UP0 UMOV UR6, 0x400 ;  /* 0x0000040000068882 */ /* 0x000fe20000000000 */
[----:B------:R-:W-:-:S04]  /*0ea0*/  @!UP0 UIADD3 UR4, UPT, UPT, -UR4, 0x100000, URZ ;  /* 0x0010000004048890 */ /* 0x000fc8000fffe1ff */
[----:B------:R-:W-:Y:S02]  /*0eb0*/  @!UP0 USHF.L.U32 UR5, UR4, 0xb, URZ ;  /* 0x0000000b04058899 */ /* 0x000fe400080006ff */
[----:B------:R-:W-:Y:S02]  /*0ec0*/  @!UP0 USHF.L.U32 UR4, UR4, 0x1, URZ ;  /* 0x0000000104048899 */ /* 0x000fe400080006ff */
[----:B------:R-:W-:Y:S01]  /*0ed0*/  @!UP0 ULEA UR6, UR45, UR6, 0x18 ;  /* 0x000000062d068291 */ /* 0x000fe2000f8ec0ff */
[----:B------:R-:W-:Y:S01]  /*0ee0*/  VOTEU.ALL UP0, P1 ;  /* 0x0000000000ff7886 */ /* 0x000fe20000800000 */
[----:B------:R-:W-:Y:S02]  /*0ef0*/  UISETP.NE.AND UP5, UPT, UR18, URZ, UPT ;  /* 0x000000ff1200728c */ /* 0x000fe4000bfa5270 */
[----:B--2---:R-:W-:Y:S01]  /*0f00*/  UISETP.EQ.U32.AND UP6, UPT, UR7, 0x1, UPT ;  /* 0x000000010700788c */ /* 0x004fe2000bfc2070 */
[----:B------:R-:W1:Y:S07]  /*0f10*/  FENCE.VIEW.ASYNC.S ;  /* 0x00000000000073c6 */ /* 0x000e6e0000000000 */
[----:B-1----:R1:W2:Y:S01]  /*0f20*/  @!UP0 SYNCS.EXCH.64 URZ, [UR6+0x160], UR4 ;  /* 0x0001600406ff85b2 */ /* 0x0022a20008000100 */
[----:B------:R-:W-:Y:S05]  /*0f30*/  BRA.U !UP6, `(.L_x_16) ;  /* 0x000000010e087547 */ /* 0x000fea000b800000 */
[----:B--2---:R-:W-:Y:S01]  /*0f40*/  UCGABAR_ARV ;  /* 0x00000000000079c7 */ /* 0x004fe20008000000 */
[----:B------:R-:W-:Y:S05]  /*0f50*/  BRA `(.L_x_17) ;  /* 0x0000000000047947 */ /* 0x000fea0003800000 */
.L_x_16:
[----:B--2---:R-:W-:Y:S01]  /*0f60*/  NOP ;  /* 0x0000000000007918 */ /* 0x004fe20000000000 */
.L_x_17:
[----:B------:R-:W2:Y:S01]  /*0f70*/  S2UR UR31, SR_CTAID.X ;  /* 0x00000000001f79c3 */ /* 0x000ea20000002500 */
[----:B------:R-:W-:-:S05]  /*0f80*/  CS2R.32 R161, SR_CgaSize ;  /* 0x0000000000a17805 */ /* 0x000fca0000008a00 */
[----:B------:R-:W-:-:S05]  /*0f90*/  IMAD R161, R161, -0xa0, RZ ;  /* 0xffffff60a1a17824 */ /* 0x000fca00078e02ff */
[----:B-1----:R-:W-:-:S14]  /*0fa0*/  R2UR UR5, R161 ;  /* 0x00000000a10572ca */ /* 0x002fdc00000e0000 */
[----:B------:R-:W1:Y:S01]  /*0fb0*/  LDCU UR5, c[0x0][UR5+0x2b0] ;  /* 0x00005600050577ac */ /* 0x000e620008000800 */
[----:B------:R-:W-:-:S05]  /*0fc0*/  CS2R.32 R161, SR_CgaSize ;  /* 0x0000000000a17805 */ /* 0x000fca0000008a00 */
[----:B------:R-:W-:-:S05]  /*0fd0*/  IMAD R161, R161, -0xa0, RZ ;  /* 0xffffff60a1a17824 */ /* 0x000fca00078e02ff */
[----:B------:R-:W-:-:S14]  /*0fe0*/  R2UR UR4, R161 ;  /* 0x00000000a10472ca */ /* 0x000fdc00000e0000 */
[----:B------:R-:W3:Y:S01]  /*0ff0*/  LDCU UR4, c[0x0][UR4+0x2b4] ;  /* 0x00005680040477ac */ /* 0x000ee20008000800 */
[----:B------:R-:W4:Y:S01]  /*1000*/  S2UR UR30, SR_CTAID.Y ;  /* 0x00000000001e79c3 */ /* 0x000f220000002600 */
[----:B------:R-:W-:-:S05]  /*1010*/  CS2R.32 R161, SR_CgaSize ;  /* 0x0000000000a17805 */ /* 0x000fca0000008a00 */
[----:B------:R-:W-:-:S05]  /*1020*/  IMAD R161, R161, -0xa0, RZ ;  /* 0xffffff60a1a17824 */ /* 0x000fca00078e02ff */
[----:B------:R-:W-:-:S14]  /*1030*/  R2UR UR7, R161 ;  /* 0x00000000a10772ca */ /* 0x000fdc00000e0000 */
[----:B------:R-:W3:Y:S01]  /*1040*/  LDCU UR7, c[0x0][UR7+0x2a0] ;  /* 0x00005400070777ac */ /* 0x000ee20008000800 */
[----:B------:R-:W-:-:S05]  /*1050*/  CS2R.32 R161, SR_CgaSize ;  /* 0x0000000000a17805 */ /* 0x000fca0000008a00 */
[----:B------:R-:W-:-:S05]  /*1060*/  IMAD R161, R161, -0xa0, RZ ;  /* 0xffffff60a1a17824 */ /* 0x000fca00078e02ff */
[----:B------:R-:W-:-:S14]  /*1070*/  R2UR UR8, R161 ;  /* 0x00000000a10872ca */ /* 0x000fdc00000e0000 */
[----:B------:R-:W3:Y:S01]  /*1080*/  LDCU UR8, c[0x0][UR8+0x2a4] ;  /* 0x00005480080877ac */ /* 0x000ee20008000800 */
[----:B------:R-:W-:Y:S01]  /*1090*/  UISETP.GT.U32.AND UP0, UPT, UR33, 0xffff, UPT ;  /* 0x0000ffff2100788c */ /* 0x000fe2000bf04070 */
[----:B------:R-:W3:Y:S01]  /*10a0*/  LDCU UR19, c[0x0][0xb24] ;  /* 0x00016480ff1377ac */ /* 0x000ee20008000800 */
[----:B------:R-:W3:Y:S01]  /*10b0*/  LDCU UR42, c[0x0][0xb24] ;  /* 0x00016480ff2a77ac */ /* 0x000ee20008000800 */
[----:B--2---:R-:W-:Y:S01]  /*10c0*/  I2FP.F32.U32 R2, UR31 ;  /* 0x0000001f00027c45 */ /* 0x004fe20008201000 */
[----:B------:R-:W2:Y:S04]  /*10d0*/  LDCU UR24, c[0x0][0xb30] ;  /* 0x00016600ff1877ac */ /* 0x000ea80008000800 */
[----:B-1----:R-:W-:Y:S01]  /*10e0*/  FMUL R2, R2, UR5 ;  /* 0x0000000502027c20 */ /* 0x002fe20008400000 */
[----:B------:R-:W-:Y:S01]  /*10f0*/  USHF.L.U32 UR23, UR45, 0xa, URZ ;  /* 0x0000000a2d177899 */ /* 0x000fe200080006ff */
[----:B----4-:R-:W-:Y:S01]  /*1100*/  I2FP.F32.U32 R0, UR30 ;  /* 0x0000001e00007c45 */ /* 0x010fe20008201000 */
[----:B------:R-:W-:-:S03]  /*1110*/  USHF.L.U32 UR47, UR31, 0x7, URZ ;  /* 0x000000071f2f7899 */ /* 0x000fc600080006ff */
[----:B------:R-:W1:Y:S01]  /*1120*/  F2I.U32.TRUNC.NTZ R2, R2 ;  /* 0x0000000200027305 */ /* 0x000e62000020f000 */
[----:B------:R-:W-:Y:S01]  /*1130*/  USEL UR22, UR33, 0xffff, !UP0 ;  /* 0x0000ffff21167887 */ /* 0x000fe2000c000000 */
[----:B---3--:R-:W-:-:S06]  /*1140*/  FMUL R0, R0, UR4 ;  /* 0x0000000400007c20 */ /* 0x008fcc0008400000 */
[----:B------:R-:W3:Y:S01]  /*1150*/  F2I.U32.TRUNC.NTZ R0, R0 ;  /* 0x0000000000007305 */ /* 0x000ee2000020f000 */
[----:B-1----:R-:W-:Y:S02]  /*1160*/  R2UR UR4, R2 ;  /* 0x00000000020472ca */ /* 0x002fe400000e0000 */
[----:B------:R-:W-:Y:S02]  /*1170*/  PRMT R2, RZ, 0x7610, R2 ;  /* 0x00007610ff027816 */ /* 0x000fe40000000002 */
[----:B---3--:R-:W-:Y:S02]  /*1180*/  R2UR UR6, R0 ;  /* 0x00000000000672ca */ /* 0x008fe400000e0000 */
[----:B------:R-:W-:-:S07]  /*1190*/  PRMT R0, RZ, 0x7610, R0 ;  /* 0x00007610ff007816 */ /* 0x000fce0000000000 */
[----:B------:R-:W-:-:S04]  /*11a0*/  UIADD3 UR5, UPT, UPT, -UR4, URZ, URZ ;  /* 0x000000ff04057290 */ /* 0x000fc8000fffe1ff */
[----:B------:R-:W-:Y:S02]  /*11b0*/  UIMAD UR5, UR7, UR5, UR31 ;  /* 0x00000005070572a4 */ /* 0x000fe4000f8e021f */
[----:B------:R-:W-:-:S04]  /*11c0*/  UIADD3 UR4, UPT, UPT, -UR6, URZ, URZ ;  /* 0x000000ff06047290 */ /* 0x000fc8000fffe1ff */
[----:B------:R-:W-:Y:S01]  /*11d0*/  IMAD.U32 R161, RZ, RZ, UR5 ;  /* 0x00000005ffa17e24 */ /* 0x000fe2000f8e00ff */
[----:B------:R-:W-:-:S06]  /*11e0*/  UIMAD UR4, UR8, UR4, UR30 ;  /* 0x00000004080472a4 */ /* 0x000fcc000f8e021e */
[----:B------:R-:W-:Y:S01]  /*11f0*/  IMAD.U32 R160, RZ, RZ, UR4 ;  /* 0x00000004ffa07e24 */ /* 0x000fe2000f8e00ff */
[----:B--2---:R-:W-:Y:S06]  /*1200*/  BRA.U UP5, `(.L_x_18) ;  /* 0x00000001056c7547 */ /* 0x004fec000b800000 */
[----:B------:R-:W-:Y:S02]  /*1210*/  R2UR UR4, R160 ;  /* 0x00000000a00472ca */ /* 0x000fe400000e0000 */
[----:B------:R-:W-:-:S11]  /*1220*/  R2UR UR10, R161 ;  /* 0x00000000a10a72ca */ /* 0x000fd600000e0000 */
[----:B------:R-:W-:Y:S02]  /*1230*/  UISETP.NE.AND UP0, UPT, UR4, URZ, UPT ;  /* 0x000000ff0400728c */ /* 0x000fe4000bf05270 */
[----:B------:R-:W-:Y:S02]  /*1240*/  ULOP3.LUT UR4, UR10, 0x2, URZ, 0x3c, !UPT ;  /* 0x000000020a047892 */ /* 0x000fe4000f8e3cff */
[----:B------:R-:W-:Y:S02]  /*1250*/  UISETP.GT.U32.AND UP2, UPT, UR10, 0x1, UP0 ;  /* 0x000000010a00788c */ /* 0x000fe40008744070 */
[----:B------:R-:W-:Y:S02]  /*1260*/  ULOP3.LUT UR5, UR10, 0x4, URZ, 0x3c, !UPT ;  /* 0x000000040a057892 */ /* 0x000fe4000f8e3cff */
[----:B------:R-:W-:Y:S02]  /*1270*/  USEL UR8, URZ, 0x1, UP2 ;  /* 0x00000001ff087887 */ /* 0x000fe40009000000 */
[----:B------:R-:W-:-:S02]  /*1280*/  USEL UR7, URZ, 0x2, UP2 ;  /* 0x00000002ff077887 */ /* 0x000fc40009000000 */
[----:B------:R-:W-:Y:S02]  /*1290*/  UISETP.GT.U32.AND UP2, UPT, UR4, 0x1, UP0 ;  /* 0x000000010400788c */ /* 0x000fe40008744070 */
[----:B------:R-:W-:Y:S02]  /*12a0*/  ULOP3.LUT UR4, UR10, 0x6, URZ, 0x3c, !UPT ;  /* 0x000000060a047892 */ /* 0x000fe4000f8e3cff */
[----:B------:R-:W-:Y:S02]  /*12b0*/  USEL UR6, URZ, 0x4, UP2 ;  /* 0x00000004ff067887 */ /* 0x000fe40009000000 */
[----:B------:R-:W-:Y:S02]  /*12c0*/  USEL UR9, URZ, 0x8, UP2 ;  /* 0x00000008ff097887 */ /* 0x000fe40009000000 */
[----:B------:R-:W-:Y:S02]  /*12d0*/  UISETP.GT.U32.AND UP2, UPT, UR5, 0x1, UP0 ;  /* 0x000000010500788c */ /* 0x000fe40008744070 */
[----:B------:R-:W-:-:S02]  /*12e0*/  UISETP.GT.U32.AND UP0, UPT, UR4, 0x1, UP0 ;  /* 0x000000010400788c */ /* 0x000fc40008704070 */
[----:B------:R-:W-:Y:S02]  /*12f0*/  USEL UR4, URZ, 0x10, UP2 ;  /* 0x00000010ff047887 */ /* 0x000fe40009000000 */
[----:B------:R-:W-:Y:S02]  /*1300*/  UIADD3 UR5, UPT, UPT, UR6, UR7, UR8 ;  /* 0x0000000706057290 */ /* 0x000fe4000fffe008 */
[----:B------:R-:W-:Y:S02]  /*1310*/  USEL UR7, URZ, 0x40, UP0 ;  /* 0x00000040ff077887 */ /* 0x000fe40008000000 */
[----:B------:R-:W-:Y:S02]  /*1320*/  USEL UR8, URZ, 0x20, UP2 ;  /* 0x00000020ff087887 */ /* 0x000fe40009000000 */
[----:B------:R-:W-:Y:S02]  /*1330*/  UIADD3 UR5, UPT, UPT, UR4, UR5, UR9 ;  /* 0x0000000504057290 */ /* 0x000fe4000fffe009 */
[----:B------:R-:W-:-:S02]  /*1340*/  ULOP3.LUT UR4, UR10, 0xfffffffe, URZ, 0xc0, !UPT ;  /* 0xfffffffe0a047892 */ /* 0x000fc4000f8ec0ff */
[----:B------:R-:W-:Y:S02]  /*1350*/  USEL UR6, URZ, 0x80, UP0 ;  /* 0x00000080ff067887 */ /* 0x000fe40008000000 */
[----:B------:R-:W-:-:S03]  /*1360*/  UIADD3 UR5, UPT, UPT, UR7, UR5, UR8 ;  /* 0x0000000507057290 */ /* 0x000fc6000fffe008 */
[----:B------:R-:W-:Y:S01]  /*1370*/  UMOV UR7, 0x3 ;  /* 0x0000000300077882 */ /* 0x000fe20000000000 */
[----:B------:R-:W-:Y:S02]  /*1380*/  UIADD3 UR5, UPT, UPT, UR5, UR6, URZ ;  /* 0x0000000605057290 */ /* 0x000fe4000fffe0ff */
[----:B------:R-:W-:-:S04]  /*1390*/  USHF.L.U32 UR4, UR7, UR4, URZ ;  /* 0x0000000407047299 */ /* 0x000fc800080006ff */
[----:B------:R-:W-:Y:S02]  /*13a0*/  IMAD.U32 R2, RZ, RZ, UR5 ;  /* 0x00000005ff027e24 */ /* 0x000fe4000f8e00ff */
[----:B------:R-:W-:-:S07]  /*13b0*/  IMAD.U32 R0, RZ, RZ, UR4 ;  /* 0x00000004ff007e24 */ /* 0x000fce000f8e00ff */
.L_x_18:
[----:B------:R-:W1:Y:S01]  /*13c0*/  S2UR UR36, SR_CTAID.Z ;  /* 0x00000000002479c3 */ /* 0x000e620000002700 */
[----:B------:R-:W-:Y:S01]  /*13d0*/  UISETP.GE.AND UP0, UPT, UR19, 0x1, UPT ;  /* 0x000000011300788c */ /* 0x000fe2000bf06270 */
[----:B------:R-:W-:-:S08]  /*13e0*/  UMOV UR25, 0x55 ;  /* 0x0000005500197882 */ /* 0x000fd00000000000 */
[----:B------:R-:W-:Y:S05]  /*13f0*/  BRA.U !UP0, `(.L_x_19) ;  /* 0x0000000108d07547 */ /* 0x000fea000b800000 */
[----:B------:R-:W2:Y:S01]  /*1400*/  LDCU.128 UR12, c[0x0][0xb10] ;  /* 0x00016200ff0c77ac */ /* 0x000ea20008000c00 */
[----:B------:R-:W3:Y:S01]  /*1410*/  LDCU UR6, c[0x0][0x370] ;  /* 0x00006e00ff0677ac */ /* 0x000ee20008000800 */
[----:B------:R-:W4:Y:S01]  /*1420*/  LDCU UR7, c[0x0][0x374] ;  /* 0x00006e80ff0777ac */ /* 0x000f220008000800 */
[----:B------:R-:W1:Y:S01]  /*1430*/  LDCU UR20, c[0x0][0xb0c] ;  /* 0x00016180ff1477ac */ /* 0x000e620008000800 */
[----:B------:R-:W1:Y:S01]  /*1440*/  LDCU UR21, c[0x0][0xb20] ;  /* 0x00016400ff1577ac */ /* 0x000e620008000800 */
[----:B------:R-:W1:Y:S01]  /*1450*/  LDCU.64 UR8, c[0x0][0xb28] ;  /* 0x00016500ff0877ac */ /* 0x000e620008000a00 */
[----:B--2---:R-:W-:Y:S02]  /*1460*/  UISETP.NE.AND UP3, UPT, UR14, 0x1, UPT ;  /* 0x000000010e00788c */ /* 0x004fe4000bf65270 */
[----:B----4-:R-:W-:Y:S02]  /*1470*/  UIMAD.WIDE.U32 UR10, UR7, UR15, URZ ;  /* 0x0000000f070a72a5 */ /* 0x010fe4000f8e00ff */
[----:B---3--:R-:W-:-:S02]  /*1480*/  UIMAD.WIDE.U32 UR16, UR6, UR12, URZ ;  /* 0x0000000c061072a5 */ /* 0x008fc4000f8e00ff */
[----:B-1----:R-:W-:Y:S02]  /*1490*/  UISETP.NE.AND UP0, UPT, UR20, 0x1, UPT ;  /* 0x000000011400788c */ /* 0x002fe4000bf05270 */
[----:B------:R-:W-:Y:S01]  /*14a0*/  UIMAD.WIDE.U32 UR4, UR31, UR12, URZ ;  /* 0x0000000c1f0472a5 */ /* 0x000fe2000f8e00ff */
[----:B------:R-:W-:Y:S02]  /*14b0*/  UMOV UR10, UR11 ;  /* 0x0000000b000a7c82 */ /* 0x000fe40008000000 */
[----:B------:R-:W-:Y:S01]  /*14c0*/  UMOV UR16, UR17 ;  /* 0x0000001100107c82 */ /* 0x000fe20008000000 */
[----:B------:R-:W-:Y:S02]  /*14d0*/  @UP3 USHF.R.U32.HI UR7, URZ, UR21, UR10 ;  /* 0x00000015ff073299 */ /* 0x000fe4000801160a */
[----:B------:R-:W-:Y:S02]  /*14e0*/  UISETP.NE.AND UP2, UPT, UR19, 0x1, UPT ;  /* 0x000000011300788c */ /* 0x000fe4000bf45270 */
[----:B------:R-:W-:-:S02]  /*14f0*/  USHF.R.U32.HI UR5, URZ, UR13, UR5 ;  /* 0x0000000dff057299 */ /* 0x000fc40008011605 */
[----:B------:R-:W-:Y:S02]  /*1500*/  @UP0 USHF.R.U32.HI UR6, URZ, UR13, UR16 ;  /* 0x0000000dff060299 */ /* 0x000fe40008011610 */
[----:B------:R-:W-:Y:S02]  /*1510*/  UIMAD.WIDE.U32 UR12, UR30, UR15, URZ ;  /* 0x0000000f1e0c72a5 */ /* 0x000fe4000f8e00ff */
[----:B------:R-:W-:Y:S02]  /*1520*/  UIMAD.WIDE.U32 UR10, UR7, UR8, URZ ;  /* 0x00000008070a72a5 */ /* 0x000fe4000f8e00ff */
[----:B------:R-:W-:Y:S02]  /*1530*/  UIMAD.WIDE.U32 UR16, UR6, UR8, URZ ;  /* 0x00000008061072a5 */ /* 0x000fe4000f8e00ff */
[----:B------:R-:W-:Y:S01]  /*1540*/  USEL UR5, UR31, UR5, !UP0 ;  /* 0x000000051f057287 */ /* 0x000fe2000c000000 */
[----:B------:R-:W-:Y:S02]  /*1550*/  UMOV UR4, UR13 ;  /* 0x0000000d00047c82 */ /* 0x000fe40008000000 */
[----:B------:R-:W-:Y:S01]  /*1560*/  UMOV UR10, UR11 ;  /* 0x0000000b000a7c82 */ /* 0x000fe20008000000 */
[----:B------:R-:W-:-:S02]  /*1570*/  USHF.R.U32.HI UR4, URZ, UR21, UR4 ;  /* 0x00000015ff047299 */ /* 0x000fc40008011604 */
[----:B------:R-:W-:Y:S01]  /*1580*/  @UP2 USHF.R.U32.HI UR7, URZ, UR9, UR10 ;  /* 0x00000009ff072299 */ /* 0x000fe2000801160a */
[----:B------:R-:W-:Y:S01]  /*1590*/  UMOV UR16, UR17 ;  /* 0x0000001100107c82 */ /* 0x000fe20008000000 */
[----:B------:R-:W-:Y:S02]  /*15a0*/  USEL UR4, UR30, UR4, !UP3 ;  /* 0x000000041e047287 */ /* 0x000fe4000d800000 */
[----:B------:R-:W-:Y:S02]  /*15b0*/  @UP2 USHF.R.U32.HI UR6, URZ, UR9, UR16 ;  /* 0x00000009ff062299 */ /* 0x000fe40008011610 */
[----:B------:R-:W-:Y:S02]  /*15c0*/  UIMAD UR7, UR7, UR19, URZ ;  /* 0x00000013070772a4 */ /* 0x000fe4000f8e02ff */
[----:B------:R-:W-:Y:S02]  /*15d0*/  UIMAD UR12, UR6, UR19, URZ ;  /* 0x00000013060c72a4 */ /* 0x000fe4000f8e02ff */
[----:B------:R-:W-:-:S02]  /*15e0*/  UISETP.GE.AND UP0, UPT, UR4, UR7, UPT ;  /* 0x000000070400728c */ /* 0x000fc4000bf06270 */
[----:B------:R-:W-:Y:S02]  /*15f0*/  UIMAD.WIDE.U32 UR10, UR4, UR8, URZ ;  /* 0x00000008040a72a5 */ /* 0x000fe4000f8e00ff */
[----:B------:R-:W-:Y:S02]  /*1600*/  UISETP.GE.OR UP0, UPT, UR5, UR12, UP0 ;  /* 0x0000000c0500728c */ /* 0x000fe40008706670 */
[----:B------:R-:W-:Y:S02]  /*1610*/  UIMAD.WIDE.U32 UR12, UR5, UR8, URZ ;  /* 0x00000008050c72a5 */ /* 0x000fe4000f8e00ff */
[----:B------:R-:W-:Y:S01]  /*1620*/  UIADD3 UR10, UPT, UPT, -UR4, URZ, URZ ;  /* 0x000000ff040a7290 */ /* 0x000fe2000fffe1ff */
[----:B------:R-:W-:Y:S01]  /*1630*/  UMOV UR8, UR11 ;  /* 0x0000000b00087c82 */ /* 0x000fe20008000000 */
[----:B------:R-:W-:Y:S02]  /*1640*/  UIADD3 UR11, UPT, UPT, -UR5, URZ, URZ ;  /* 0x000000ff050b7290 */ /* 0x000fe4000fffe1ff */
[----:B------:R-:W-:-:S03]  /*1650*/  USHF.R.U32.HI UR8, URZ, UR9, UR8 ;  /* 0x00000009ff087299 */ /* 0x000fc60008011608 */
[----:B------:R-:W-:Y:S01]  /*1660*/  @!UP0 UMOV UR7, UR13 ;  /* 0x0000000d00078c82 */ /* 0x000fe20008000000 */
[----:B------:R-:W-:Y:S02]  /*1670*/  UIMAD UR30, UR14, UR10, UR30 ;  /* 0x0000000a0e1e72a4 */ /* 0x000fe4000f8e021e */
[----:B------:R-:W-:Y:S02]  /*1680*/  USEL UR8, UR4, UR8, !UP2 ;  /* 0x0000000804087287 */ /* 0x000fe4000d000000 */
[----:B------:R-:W-:Y:S02]  /*1690*/  @!UP0 USHF.R.U32.HI UR7, URZ, UR9, UR7 ;  /* 0x00000009ff078299 */ /* 0x000fe40008011607 */
[----:B------:R-:W-:Y:S02]  /*16a0*/  UIADD3 UR9, UPT, UPT, -UR8, URZ, URZ ;  /* 0x000000ff08097290 */ /* 0x000fe4000fffe1ff */
[----:B------:R-:W-:Y:S02]  /*16b0*/  @!UP0 USEL UR7, UR5, UR7, !UP2 ;  /* 0x0000000705078287 */ /* 0x000fe4000d000000 */
[----:B------:R-:W-:-:S02]  /*16c0*/  UIMAD UR9, UR19, UR9, UR4 ;  /* 0x00000009130972a4 */ /* 0x000fc4000f8e0204 */
[----:B------:R-:W-:Y:S02]  /*16d0*/  @!UP0 UIADD3 UR8, UPT, UPT, UR8, -UR7, URZ ;  /* 0x8000000708088290 */ /* 0x000fe4000fffe0ff */
[----:B------:R-:W-:Y:S02]  /*16e0*/  @!UP0 UIMAD UR6, UR9, UR6, UR7 ;  /* 0x00000006090682a4 */ /* 0x000fe4000f8e0207 */
[----:B------:R-:W-:Y:S02]  /*16f0*/  @!UP0 UIMAD UR4, UR8, UR19, UR5 ;  /* 0x00000013080482a4 */ /* 0x000fe4000f8e0205 */
[----:B------:R-:W-:Y:S02]  /*1700*/  UIMAD UR31, UR20, UR11, UR31 ;  /* 0x0000000b141f72a4 */ /* 0x000fe4000f8e021f */
[----:B------:R-:W-:Y:S01]  /*1710*/  UIMAD UR30, UR4, UR14, UR30 ;  /* 0x0000000e041e72a4 */ /* 0x000fe2000f8e021e */
[----:B------:R-:W-:Y:S02]  /*1720*/  @!UP0 UMOV UR5, UR6 ;  /* 0x0000000600058c82 */ /* 0x000fe40008000000 */
[----:B------:R-:W-:-:S12]  /*1730*/  UIMAD UR31, UR5, UR20, UR31 ;  /* 0x00000014051f72a4 */ /* 0x000fd8000f8e021f */
.L_x_19:
[----:B------:R-:W-:Y:S02]  /*1740*/  UISETP.NE.AND UP2, UPT, UR24, 0x1, UPT ;  /* 0x000000011800788c */ /* 0x000fe4000bf45270 */
[----:B------:R-:W-:Y:S02]  /*1750*/  ULOP3.LUT UR22, UR22, 0xffff, URZ, 0xc0, !UPT ;  /* 0x0000ffff16167892 */ /* 0x000fe4000f8ec0ff */
[----:B------:R-:W-:Y:S02]  /*1760*/  UISETP.NE.AND UP0, UPT, UR18, 0x2, UPT ;  /* 0x000000021200788c */ /* 0x000fe4000bf05270 */
[----:B------:R-:W-:Y:S02]  /*1770*/  ULOP3.LUT UR23, UR23, 0x1800, URZ, 0xc0, !UPT ;  /* 0x0000180017177892 */ /* 0x000fe4000f8ec0ff */
[----:B------:R-:W-:Y:S02]  /*1780*/  ULOP3.LUT UR47, UR47, 0x80, URZ, 0xc0, !UPT ;  /* 0x000000802f2f7892 */ /* 0x000fe4000f8ec0ff */
[----:B------:R-:W-:Y:S01]  /*1790*/  USHF.L.U32 UR22, UR25, UR22, URZ ;  /* 0x0000001619167299 */ /* 0x000fe200080006ff */
[----:B------:R-:W-:Y:S11]  /*17a0*/  BRA.U UP2, `(.L_x_20) ;  /* 0x0000000102407547 */ /* 0x000ff6000b800000 */
[----:B------:R-:W2:Y:S01]  /*17b0*/  LDCU.128 UR8, c[0x0][0xb10] ;  /* 0x00016200ff0877ac */ /* 0x000ea20008000c00 */
[----:B------:R-:W3:Y:S01]  /*17c0*/  LDCU UR12, c[0x0][0xb0c] ;  /* 0x00016180ff0c77ac */ /* 0x000ee20008000800 */
[----:B------:R-:W4:Y:S01]  /*17d0*/  LDCU UR13, c[0x0][0xb20] ;  /* 0x00016400ff0d77ac */ /* 0x000f220008000800 */
[----:B--2---:R-:W-:Y:S02]  /*17e0*/  UIMAD.WIDE.U32 UR4, UR31, UR8, URZ ;  /* 0x000000081f0472a5 */ /* 0x004fe4000f8e00ff */
[----:B------:R-:W-:Y:S02]  /*17f0*/  UIMAD.WIDE.U32 UR6, UR30, UR11, URZ ;  /* 0x0000000b1e0672a5 */ /* 0x000fe4000f8e00ff */
[----:B---3--:R-:W-:Y:S02]  /*1800*/  UISETP.NE.AND UP2, UPT, UR12, 0x1, UPT ;  /* 0x000000010c00788c */ /* 0x008fe4000bf45270 */
[----:B------:R-:W-:-:S03]  /*1810*/  USHF.R.U32.HI UR5, URZ, UR9, UR5 ;  /* 0x00000009ff057299 */ /* 0x000fc60008011605 */
[----:B------:R-:W-:Y:S01]  /*1820*/  UMOV UR4, UR7 ;  /* 0x0000000700047c82 */ /* 0x000fe20008000000 */
[----:B------:R-:W-:Y:S02]  /*1830*/  USEL UR5, UR31, UR5, !UP2 ;  /* 0x000000051f057287 */ /* 0x000fe4000d000000 */
[----:B------:R-:W-:Y:S02]  /*1840*/  UISETP.NE.AND UP2, UPT, UR10, 0x1, UPT ;  /* 0x000000010a00788c */ /* 0x000fe4000bf45270 */
[----:B----4-:R-:W-:-:S04]  /*1850*/  USHF.R.U32.HI UR4, URZ, UR13, UR4 ;  /* 0x0000000dff047299 */ /* 0x010fc80008011604 */
[----:B------:R-:W-:-:S04]  /*1860*/  USEL UR4, UR30, UR4, !UP2 ;  /* 0x000000041e047287 */ /* 0x000fc8000d000000 */
[----:B------:R-:W-:Y:S02]  /*1870*/  UIADD3 UR6, UPT, UPT, UR5, -UR4, URZ ;  /* 0x8000000405067290 */ /* 0x000fe4000fffe0ff */
[----:B------:R-:W-:Y:S02]  /*1880*/  UIADD3 UR4, UPT, UPT, -UR5, UR4, URZ ;  /* 0x0000000405047290 */ /* 0x000fe4000fffe1ff */
[----:B------:R-:W-:Y:S02]  /*1890*/  UIMAD UR30, UR6, UR10, UR30 ;  /* 0x0000000a061e72a4 */ /* 0x000fe4000f8e021e */
[----:B------:R-:W-:-:S12]  /*18a0*/  UIMAD UR31, UR4, UR12, UR31 ;  /* 0x0000000c041f72a4 */ /* 0x000fd8000f8e021f */
.L_x_20:
[----:B------:R-:W-:Y:S05]  /*18b0*/  BRA.U !UP6, `(.L_x_21) ;  /* 0x000000010e0c7547 */ /* 0x000fea000b800000 */
[----:B------:R-:W-:Y:S01]  /*18c0*/  UCGABAR_WAIT ;  /* 0x0000000000007dc7 */ /* 0x000fe20008000000 */
[----:B------:R-:W-:Y:S01]  /*18d0*/  CCTL.IVALL ;  /* 0x00000000ff00798f */ /* 0x000fe20002000000 */
[----:B------:R-:W-:Y:S05]  /*18e0*/  BRA `(.L_x_22) ;  /* 0x0000000000047947 */ /* 0x000fea0003800000 */
.L_x_21:
[----:B------:R-:W-:Y:S06]  /*18f0*/  BAR.SYNC.DEFER_BLOCKING 0x0 ;  /* 0x0000000000007b1d */ /* 0x000fec0000010000 */
.L_x_22:
[----:B------:R-:W-:Y:S05]  /*1900*/  BRA.U UP0, `(.L_x_23) ;  /* 0x0000001500d87547 */ /* 0x000fea000b800000 */
[----:B------:R-:W2:Y:S01]  /*1910*/  LDCU UR6, c[0x0][0x38c] ;  /* 0x00007180ff0677ac */ /* 0x000ea20008000800 */
[----:B------:R-:W-:Y:S01]  /*1920*/  PLOP3.LUT P1, PT, PT, PT, UP4, 0x80, 0x8 ;  /* 0x000000000008781c */ /* 0x000fe20003f2f048 */
[----:B------:R-:W-:Y:S01]  /*1930*/  IMAD.MOV.U32 R12, RZ, RZ, 0x1 ;  /* 0x00000001ff0c7424 */ /* 0x000fe200078e00ff */
[----:B------:R-:W-:Y:S02]  /*1940*/  ISETP.NE.AND P2, PT, R3, RZ, P3 ;  /* 0x000000ff0300720c */ /* 0x000fe40001f45270 */
[----:B------:R-:W-:Y:S02]  /*1950*/  CS2R R10, SRZ ;  /* 0x00000000000a7805 */ /* 0x000fe4000001ff00 */
[----:B------:R-:W-:Y:S01]  /*1960*/  PLOP3.LUT P1, PT, P1, PT, PT, 0x8, 0x80 ;  /* 0x000000000080781c */ /* 0x000fe20000f2e170 */
[----:B------:R-:W-:Y:S01]  /*1970*/  IMAD.MOV.U32 R9, RZ, RZ, RZ ;  /* 0x000000ffff097224 */ /* 0x000fe200078e00ff */
[----:B------:R-:W3:Y:S01]  /*1980*/  LDCU UR39, c[0x0][0x370] ;  /* 0x00006e00ff2777ac */ /* 0x000ee20008000800 */
[----:B------:R-:W-:Y:S01]  /*1990*/  IMAD.MOV.U32 R8, RZ, RZ, 0x1 ;  /* 0x00000001ff087424 */ /* 0x000fe200078e00ff */
[----:B------:R-:W4:Y:S01]  /*19a0*/  LDCU.64 UR26, c[0x0][0x348] ;  /* 0x00006900ff1a77ac */ /* 0x000f220008000a00 */
[----:B------:R-:W-:Y:S01]  /*19b0*/  ULEA.HI UR44, UR23, UR47, URZ, 0x1a ;  /* 0x0000002f172c7291 */ /* 0x000fe2000f8fd0ff */
[----:B------:R-:W1:Y:S01]  /*19c0*/  LDCU UR38, c[0x0][0x374] ;  /* 0x00006e80ff2677ac */ /* 0x000e620008000800 */
[----:B--2---:R-:W-:-:S02]  /*19d0*/  UIADD3 UR5, UPT, UPT, UR6, 0x3f, URZ ;  /* 0x0000003f06057890 */ /* 0x004fc4000fffe0ff */
[----:B------:R-:W-:Y:S02]  /*19e0*/  UIADD3 UR48, UPT, UPT, UR6, 0x7e, URZ ;  /* 0x0000007e06307890 */ /* 0x000fe4000fffe0ff */
[----:B------:R-:W-:Y:S01]  /*19f0*/  USHF.R.S32.HI UR4, URZ, 0x1f, UR5 ;  /* 0x0000001fff047899 */ /* 0x000fe20008011405 */
[----:B------:R-:W-:-:S03]  /*1a00*/  UMOV UR7, URZ ;  /* 0x000000ff00077c82 */ /* 0x000fc60008000000 */
[----:B------:R-:W-:Y:S02]  /*1a10*/  ULEA.HI UR4, UR4, UR5, URZ, 0x6 ;  /* 0x0000000504047291 */ /* 0x000fe4000f8f30ff */
[----:B------:R-:W-:Y:S02]  /*1a20*/  UIADD3 UR5, UPT, UPT, UR6, -0x1, URZ ;  /* 0xffffffff06057890 */ /* 0x000fe4000fffe0ff */
[----:B------:R-:W-:Y:S02]  /*1a30*/  USHF.R.S32.HI UR41, URZ, 0x6, UR4 ;  /* 0x00000006ff297899 */ /* 0x000fe40008011404 */
[----:B------:R-:W-:Y:S02]  /*1a40*/  UISETP.GE.U32.AND UP1, UPT, UR5, -0x7f, UPT ;  /* 0xffffff810500788c */ /* 0x000fe4000bf26070 */
[----:B------:R-:W-:-:S04]  /*1a50*/  UISETP.LT.U32.AND UP0, UPT, UR41, 0xb, UPT ;  /* 0x0000000b2900788c */ /* 0x000fc8000bf01070 */
[----:B------:R-:W-:Y:S02]  /*1a60*/  USEL UR40, UR41, 0xb, UP0 ;  /* 0x0000000b29287887 */ /* 0x000fe40008000000 */
[----:B------:R-:W-:Y:S02]  /*1a70*/  UISETP.NE.AND UP0, UPT, UR18, URZ, UPT ;  /* 0x000000ff1200728c */ /* 0x000fe4000bf05270 */
[----:B------:R-:W-:Y:S02]  /*1a80*/  UIADD3 UR4, UPT, UPT, UR40, -0x1, URZ ;  /* 0xffffffff28047890 */ /* 0x000fe4000fffe0ff */
[----:B------:R-:W-:Y:S02]  /*1a90*/  @UP1 UIADD3 UR4, UPT, UPT, UR40, URZ, URZ ;  /* 0x000000ff28041290 */ /* 0x000fe4000fffe0ff */
[----:B------:R-:W-:Y:S02]  /*1aa0*/  USEL UR24, UR46, 0x2, UP0 ;  /* 0x000000022e187887 */ /* 0x000fe40008000000 */
[----:B------:R-:W-:-:S02]  /*1ab0*/  UIADD3 UR46, UPT, UPT, UR41, -UR40, URZ ;  /* 0x80000028292e7290 */ /* 0x000fc4000fffe0ff */
[----:B------:R-:W-:Y:S02]  /*1ac0*/  UIADD3 UR28, UPT, UPT, UR4, 0x1, URZ ;  /* 0x00000001041c7890 */ /* 0x000fe4000fffe0ff */
[----:B-1-34-:R-:W-:-:S12]  /*1ad0*/  UIADD3 UR43, UPT, UPT, -UR4, URZ, URZ ;  /* 0x000000ff042b7290 */ /* 0x01afd8000fffe1ff */
.L_x_43:
[----:B------:R-:W-:Y:S01]  /*1ae0*/  UISETP.NE.AND UP0, UPT, UR45, URZ, UPT ;  /* 0x000000ff2d00728c */ /* 0x000fe2000bf05270 */
[----:B-1----:R-:W1:Y:S08]  /*1af0*/  S2UR UR45, SR_CgaCtaId ;  /* 0x00000000002d79c3 */ /* 0x002e700000008800 */
[----:B------:R-:W-:Y:S05]  /*1b00*/  BRA.U UP0, `(.L_x_24) ;  /* 0x0000000100347547 */ /* 0x000fea000b800000 */
[----:B------:R-:W2:Y:S01]  /*1b10*/  S2R R0, SR_CgaCtaId ;  /* 0x0000000000007919 */ /* 0x000ea20000008800 */
[----:B------:R-:W-:Y:S02]  /*1b20*/  MOV R3, 0x400 ;  /* 0x0000040000037802 */ /* 0x000fe40000000f00 */
[----:B------:R-:W-:Y:S02]  /*1b30*/  SHF.L.U32 R2, R8, 0x1f, RZ ;  /* 0x0000001f08027819 */ /* 0x000fe400000006ff */
[----:B--2---:R-:W-:-:S05]  /*1b40*/  LEA R0, R0, R3, 0x18 ;  /* 0x0000000300007211 */ /* 0x004fca00078ec0ff */
[----:B------:R-:W-:-:S04]  /*1b50*/  IMAD R3, R9, 0x8, R0 ;  /* 0x0000000809037824 */ /* 0x000fc800078e0200 */
[----:B------:R-:W2:Y:S02]  /*1b60*/  SYNCS.PHASECHK.TRANS64.TRYWAIT P0, [R3+URZ+0x150], R2 ;  /* 0x00015002030075a7 */ /* 0x000ea400080011ff */
[----:B--2---:R-:W-:Y:S05]  /*1b70*/  @!P0 BRA `(.L_x_25) ;  /* 0x000000a400ac8947 */ /* 0x004fea0003800000 */
.L_x_152:
[----:B------:R-:W-:Y:S01]  /*1b80*/  VIADD R9, R9, 0x1 ;  /* 0x0000000109097836 */ /* 0x000fe20000000000 */
[----:B------:R2:W-:Y:S04]  /*1b90*/  SYNCS.ARRIVE.TRANS64.A1T0 RZ, [R3+URZ+0x140], RZ ;  /* 0x000140ff03ff79a7 */ /* 0x0005e800081000ff */
[----:B------:R-:W-:-:S04]  /*1ba0*/  ISETP.NE.AND P0, PT, R9, 0x2, PT ;  /* 0x000000020900780c */ /* 0x000fc80003f05270 */
[----:B------:R-:W-:Y:S02]  /*1bb0*/  SEL R9, R9, RZ, P0 ;  /* 0x000000ff09097207 */ /* 0x000fe40000000000 */
[----:B--2---:R-:W-:-:S04]  /*1bc0*/  SEL R3, RZ, 0x1, P0 ;  /* 0x00000001ff037807 */ /* 0x004fc80000000000 */
[----:B------:R-:W-:-:S07]  /*1bd0*/  LOP3.LUT R8, R8, R3, RZ, 0x3c, !PT ;  /* 0x0000000308087212 */ /* 0x000fce00078e3cff */
.L_x_24:
[----:B------:R-:W-:Y:S01]  /*1be0*/  UMOV UR6, 0x400 ;  /* 0x0000040000067882 */ /* 0x000fe20000000000 */
[----:B------:R-:W-:Y:S01]  /*1bf0*/  UISETP.GE.U32.AND UP0, UPT, UR48, 0x7f, UPT ;  /* 0x0000007f3000788c */ /* 0x000fe2000bf06070 */
[----:B------:R-:W-:Y:S01]  /*1c00*/  SHF.L.U32 R0, R12, 0x1f, RZ ;  /* 0x0000001f0c007819 */ /* 0x000fe200000006ff */
[----:B-1----:R-:W-:Y:S02]  /*1c10*/  ULEA UR6, UR45, UR6, 0x18 ;  /* 0x000000062d067291 */ /* 0x002fe4000f8ec0ff */
[----:B------:R-:W-:Y:S02]  /*1c20*/  ULEA UR11, UR30, UR44, 0x8 ;  /* 0x0000002c1e0b7291 */ /* 0x000fe4000f8e40ff */
[----:B------:R-:W-:Y:S01]  /*1c30*/  ULEA UR4, UR7, UR6, 0x3 ;  /* 0x0000000607047291 */ /* 0x000fe2000f8e18ff */
[----:B------:R-:W-:-:S08]  /*1c40*/  UMOV UR13, URZ ;  /* 0x000000ff000d7c82 */ /* 0x000fd00008000000 */
[----:B------:R1:W2:Y:S01]  /*1c50*/  SYNCS.PHASECHK.TRANS64.TRYWAIT P0, [UR4+0x58], R0 ;  /* 0x00005800ff0075a7 */ /* 0x0002a20008001104 */
[----:B------:R-:W-:-:S04]  /*1c60*/  ULEA.HI UR4, UR31, UR31, URZ, 0x1 ;  /* 0x0000001f1f047291 */ /* 0x000fc8000f8f08ff */
[----:B------:R-:W-:-:S04]  /*1c70*/  USHF.L.U32 UR4, UR4, 0x7, URZ ;  /* 0x0000000704047899 */ /* 0x000fc800080006ff */
[----:B------:R-:W-:Y:S01]  /*1c80*/  ULOP3.LUT UR35, UR47, 0xffffff00, UR4, 0xf8, !UPT ;  /* 0xffffff002f237892 */ /* 0x000fe2000f8ef804 */
[----:B------:R-:W-:Y:S11]  /*1c90*/  BRA.U !UP0, `(.L_x_26) ;  /* 0x0000000108c47547 */ /* 0x000ff6000b800000 */
[----:B------:R-:W-:Y:S01]  /*1ca0*/  UMOV UR16, UR43 ;  /* 0x0000002b00107c82 */ /* 0x000fe20008000000 */
[----:B------:R-:W-:Y:S01]  /*1cb0*/  UMOV UR4, UR7 ;  /* 0x0000000700047c82 */ /* 0x000fe20008000000 */
[----:B------:R-:W-:-:S05]  /*1cc0*/  UMOV UR34, URZ ;  /* 0x000000ff00227c82 */ /* 0x000fca0008000000 */
.L_x_32:
[----:B------:R-:W-:Y:S01]  /*1cd0*/  ULEA UR33, UR4, UR6, 0x3 ;  /* 0x0000000604217291 */ /* 0x000fe2000f8e18ff */
[----:B------:R-:W-:Y:S01]  /*1ce0*/  @P3 MOV R2, 0x8000 ;  /* 0x0000800000023802 */ /* 0x000fe20000000f00 */
[----:B--234-:R-:W-:Y:S10]  /*1cf0*/  @P0 BRA `(.L_x_27) ;  /* 0x00000000000c0947 */ /* 0x01cff40003800000 */
[----:B------:R-:W-:-:S04]  /*1d00*/  SHF.L.U32 R3, R12, 0x1f, RZ ;  /* 0x0000001f0c037819 */ /* 0x000fc800000006ff */
[----:B------:R-:W2:Y:S02]  /*1d10*/  SYNCS.PHASECHK.TRANS64.TRYWAIT P0, [UR33+0x58], R3 ;  /* 0x00005803ff0075a7 */ /* 0x000ea40008001121 */
[----:B--2---:R-:W-:Y:S05]  /*1d20*/  @!P0 BRA `(.L_x_28) ;  /* 0x000000a400548947 */ /* 0x004fea0003800000 */
.L_x_27:
[----:B------:R2:W-:Y:S01]  /*1d30*/  @P3 SYNCS.ARRIVE.TRANS64 RZ, [UR33], R2 ;  /* 0x00000002ffff39a7 */ /* 0x0005e20008000021 */
[----:B------:R-:W-:Y:S02]  /*1d40*/  ULOP3.LUT UR5, UR24, 0x2, URZ, 0xfc, !UPT ;  /* 0x0000000218057892 */ /* 0x000fe4000f8efcff */
[----:B------:R-:W-:Y:S02]  /*1d50*/  UIADD3 UR16, UPT, UPT, UR16, 0x1, URZ ;  /* 0x0000000110107890 */ /* 0x000fe4000fffe0ff */
[----:B------:R-:W-:Y:S02]  /*1d60*/  UISETP.NE.AND UP0, UPT, UR5, 0x2, UPT ;  /* 0x000000020500788c */ /* 0x000fe4000bf05270 */
[----:B------:R-:W-:-:S07]  /*1d70*/  UISETP.NE.AND UP2, UPT, UR16, 0x1, UPT ;  /* 0x000000011000788c */ /* 0x000fce000bf45270 */
[----:B------:R-:W-:Y:S05]  /*1d80*/  BRA.U UP0, `(.L_x_29) ;  /* 0x0000000100047547 */ /* 0x000fea000b800000 */
[----:B------:R-:W-:Y:S05]  /*1d90*/  BPT.TRAP 0x1 ;  /* 0x000000040000795c */ /* 0x000fea0000300000 */
.L_x_29:
[----:B------:R-:W-:Y:S04]  /*1da0*/  BSSY.RECONVERGENT B0, `(.L_x_30) ;  /* 0x0000003000007945 */ /* 0x000fe80003800200 */
[----:B------:R-:W-:Y:S05]  /*1db0*/  @!P2 BRA `(.L_x_31) ;  /* 0x000000000004a947 */ /* 0x000fea0003800000 */
[----:B------:R-:W-:Y:S05]  /*1dc0*/  BPT.TRAP 0x1 ;  /* 0x000000040000795c */ /* 0x000fea0000300000 */
.L_x_31:
[----:B------:R-:W-:Y:S05]  /*1dd0*/  BSYNC.RECONVERGENT B0 ;  /* 0x0000000000007941 */ /* 0x000fea0003800200 */
.L_x_30:
[----:B------:R-:W-:Y:S02]  /*1de0*/  UIADD3 UR5, UPT, UPT, UR4, 0x1, URZ ;  /* 0x0000000104057890 */ /* 0x000fe4000fffe0ff */
[----:B------:R-:W-:Y:S02]  /*1df0*/  USHF.L.U32 UR32, UR4, 0xd, URZ ;  /* 0x0000000d04207899 */ /* 0x000fe400080006ff */
[----:B------:R-:W-:Y:S02]  /*1e00*/  UISETP.NE.AND UP0, UPT, UR5, 0xb, UPT ;  /* 0x0000000b0500788c */ /* 0x000fe4000bf05270 */
[----:B------:R-:W-:Y:S02]  /*1e10*/  UIADD3 UR14, UP1, UPT, UR26, 0x80, URZ ;  /* 0x000000801a0e7890 */ /* 0x000fe4000ff3e0ff */
[----:B------:R-:W-:Y:S02]  /*1e20*/  USEL UR8, URZ, 0x1, UP0 ;  /* 0x00000001ff087887 */ /* 0x000fe40008000000 */
[----:B------:R-:W-:-:S02]  /*1e30*/  USEL UR7, UR5, URZ, UP0 ;  /* 0x000000ff05077287 */ /* 0x000fc40008000000 */
[----:B------:R-:W-:Y:S02]  /*1e40*/  UIADD3 UR4, UP0, UPT, UR26, 0x180, URZ ;  /* 0x000001801a047890 */ /* 0x000fe4000ff1e0ff */
[----:B------:R-:W-:Y:S01]  /*1e50*/  ULEA UR5, UR7, UR6, 0x3 ;  /* 0x0000000607057291 */ /* 0x000fe2000f8e18ff */
[----:B------:R-:W-:Y:S01]  /*1e60*/  LOP3.LUT R12, R12, UR8, RZ, 0x3c, !PT ;  /* 0x000000080c0c7c12 */ /* 0x000fe2000f8e3cff */
[----:B------:R-:W-:Y:S02]  /*1e70*/  ULOP3.LUT UR8, UR32, UR23, URZ, 0xfc, !UPT ;  /* 0x0000001720087292 */ /* 0x000fe4000f8efcff */
[----:B------:R-:W-:Y:S01]  /*1e80*/  ULOP3.LUT UR33, UR33, 0xfefffff8, URZ, 0xc0, !UPT ;  /* 0xfefffff821217892 */ /* 0x000fe2000f8ec0ff */
[----:B-1----:R-:W-:Y:S01]  /*1e90*/  SHF.L.U32 R0, R12, 0x1f, RZ ;  /* 0x0000001f0c007819 */ /* 0x002fe200000006ff */
[----:B------:R-:W-:Y:S02]  /*1ea0*/  UIADD3.X UR15, UPT, UPT, URZ, UR27, URZ, UP1, !UPT ;  /* 0x0000001bff0f7290 */ /* 0x000fe40008ffe4ff */
[----:B------:R-:W-:Y:S01]  /*1eb0*/  UIADD3 UR32, UPT, UPT, UR6, 0xc400, UR32 ;  /* 0x0000c40006207890 */ /* 0x000fe2000fffe020 */
[----:B------:R3:W4:Y:S01]  /*1ec0*/  SYNCS.PHASECHK.TRANS64.TRYWAIT P0, [UR5+0x58], R0 ;  /* 0x00005800ff0075a7 */ /* 0x0007220008001105 */
[----:B------:R-:W-:-:S02]  /*1ed0*/  UIADD3 UR8, UPT, UPT, UR6, 0x22400, UR8 ;  /* 0x0002240006087890 */ /* 0x000fc4000fffe008 */
[----:B------:R-:W-:Y:S02]  /*1ee0*/  UIADD3.X UR5, UPT, UPT, URZ, UR27, URZ, UP0, !UPT ;  /* 0x0000001bff057290 */ /* 0x000fe400087fe4ff */
[----:B------:R-:W-:Y:S01]  /*1ef0*/  UPRMT UR13, URZ, 0x5410, UR22 ;  /* 0x00005410ff0d7896 */ /* 0x000fe20008000016 */
[----:B------:R-:W-:Y:S01]  /*1f00*/  UMOV UR18, 0x0 ;  /* 0x0000000000127882 */ /* 0x000fe20000000000 */
[----:B------:R-:W-:Y:S01]  /*1f10*/  UMOV UR19, 0x10000000 ;  /* 0x1000000000137882 */ /* 0x000fe20000000000 */
[----:B------:R-:W-:Y:S01]  /*1f20*/  UMOV UR10, UR34 ;  /* 0x00000022000a7c82 */ /* 0x000fe20008000000 */
[----:B------:R-:W-:Y:S01]  /*1f30*/  UMOV UR12, UR36 ;  /* 0x00000024000c7c82 */ /* 0x000fe20008000000 */
[----:B------:R-:W-:Y:S01]  /*1f40*/  UMOV UR9, UR33 ;  /* 0x0000002100097c82 */ /* 0x000fe20008000000 */
[----:B------:R1:W-:Y:S03]  /*1f50*/  UTMALDG.3D.2CTA [UR32], [UR14], desc[UR18] ;  /* 0x000012200e0075b4 */ /* 0x0003e60008211000 */
[----:B------:R2:W-:Y:S01]  /*1f60*/  UTMALDG.3D.MULTICAST.2CTA [UR8], [UR4], UR13, desc[UR18] ;  /* 0x00001208040073b4 */ /* 0x0005e2000821180d */
[----:B-1----:R-:W-:Y:S01]  /*1f70*/  UIADD3 UR34, UPT, UPT, UR34, 0x40, URZ ;  /* 0x0000004022227890 */ /* 0x002fe2000fffe0ff */
[----:B--2---:R-:W-:Y:S01]  /*1f80*/  UMOV UR13, UR28 ;  /* 0x0000001c000d7c82 */ /* 0x004fe20008000000 */
[----:B------:R-:W-:Y:S01]  /*1f90*/  UMOV UR4, UR7 ;  /* 0x0000000700047c82 */ /* 0x000fe20008000000 */
[----:B------:R-:W-:Y:S09]  /*1fa0*/  BRA.U UP2, `(.L_x_32) ;  /* 0xfffffffd02487547 */ /* 0x000ff2000b83ffff */
.L_x_26:
[----:B------:R-:W-:Y:S01]  /*1fb0*/  ULEA UR4, UR7, UR6, 0x3 ;  /* 0x0000000607047291 */ /* 0x000fe2000f8e18ff */
[----:B-1-3--:R-:W-:Y:S01]  /*1fc0*/  SHF.L.U32 R0, R12, 0x1f, RZ ;  /* 0x0000001f0c007819 */ /* 0x00afe200000006ff */
[----:B------:R-:W-:Y:S01]  /*1fd0*/  @!P1 SYNCS.ARRIVE.TRANS64.A1T0 RZ, [UR6+0xf8], RZ ;  /* 0x0000f8ffffff99a7 */ /* 0x000fe20008100006 */
[----:B------:R-:W-:-:S06]  /*1fe0*/  UISETP.GT.AND UP0, UPT, UR41, UR40, UPT ;  /* 0x000000282900728c */ /* 0x000fcc000bf04270 */
[----:B--2-4-:R1:W2:Y:S03]  /*1ff0*/  SYNCS.PHASECHK.TRANS64.TRYWAIT P0, [UR4+0x58], R0 ;  /* 0x00005800ff0075a7 */ /* 0x0142a60008001104 */
[----:B------:R-:W-:Y:S05]  /*2000*/  BRA.U !UP0, `(.L_x_33) ;  /* 0x0000000108c47547 */ /* 0x000fea000b800000 */
[----:B------:R-:W-:Y:S01]  /*2010*/  UIADD3 UR25, UPT, UPT, UR46, UR13, URZ ;  /* 0x0000000d2e197290 */ /* 0x000fe2000fffe0ff */
[----:B------:R-:W-:-:S11]  /*2020*/  UMOV UR4, UR7 ;  /* 0x0000000700047c82 */ /* 0x000fd60008000000 */
.L_x_39:
[----:B------:R-:W-:Y:S01]  /*2030*/  ULEA UR17, UR4, UR6, 0x3 ;  /* 0x0000000604117291 */ /* 0x000fe2000f8e18ff */
[----:B--2---:R-:W-:Y:S01]  /*2040*/  @P3 MOV R2, 0x8000 ;  /* 0x0000800000023802 */ /* 0x004fe20000000f00 */
[----:B--2-4-:R-:W-:Y:S10]  /*2050*/  @P0 BRA `(.L_x_34) ;  /* 0x00000000000c0947 */ /* 0x014ff40003800000 */
[----:B------:R-:W-:-:S04]  /*2060*/  SHF.L.U32 R3, R12, 0x1f, RZ ;  /* 0x0000001f0c037819 */ /* 0x000fc800000006ff */
[----:B------:R-:W2:Y:S02]  /*2070*/  SYNCS.PHASECHK.TRANS64.TRYWAIT P0, [UR17+0x58], R3 ;  /* 0x00005803ff0075a7 */ /* 0x000ea40008001111 */
[----:B--2---:R-:W-:Y:S05]  /*2080*/  @!P0 BRA `(.L_x_35) ;  /* 0x000000a000948947 */ /* 0x004fea0003800000 */
.L_x_34:
[----:B------:R2:W-:Y:S01]  /*2090*/  @P3 SYNCS.ARRIVE.TRANS64 RZ, [UR17], R2 ;  /* 0x00000002ffff39a7 */ /* 0x0005e20008000011 */
[----:B------:R-:W-:-:S04]  /*20a0*/  ULOP3.LUT UR5, UR24, 0x2, URZ, 0xfc, !UPT ;  /* 0x0000000218057892 */ /* 0x000fc8000f8efcff */
[----:B------:R-:W-:-:S09]  /*20b0*/  UISETP.NE.AND UP0, UPT, UR5, 0x2, UPT ;  /* 0x000000020500788c */ /* 0x000fd2000bf05270 */
[----:B------:R-:W-:Y:S05]  /*20c0*/  BRA.U UP0, `(.L_x_36) ;  /* 0x0000000100047547 */ /* 0x000fea000b800000 */
[----:B------:R-:W-:Y:S05]  /*20d0*/  BPT.TRAP 0x1 ;  /* 0x000000040000795c */ /* 0x000fea0000300000 */
.L_x_36:
[----:B------:R-:W-:Y:S04]  /*20e0*/  BSSY.RECONVERGENT B0, `(.L_x_37) ;  /* 0x0000003000007945 */ /* 0x000fe80003800200 */
[----:B------:R-:W-:Y:S05]  /*20f0*/  @!P2 BRA `(.L_x_38) ;  /* 0x000000000004a947 */ /* 0x000fea0003800000 */
[----:B------:R-:W-:Y:S05]  /*2100*/  BPT.TRAP 0x1 ;  /* 0x000000040000795c */ /* 0x000fea0000300000 */
.L_x_38:
[----:B------:R-:W-:Y:S05]  /*2110*/  BSYNC.RECONVERGENT B0 ;  /* 0x0000000000007941 */ /* 0x000fea0003800200 */
.L_x_37:
        /* <DEDUP_REMOVED lines=10> */
[----:B------:R-:W-:Y:S01]  /*21c0*/  USHF.L.U32 UR18, UR13, 0x6, URZ ;  /* 0x000000060d127899 */ /* 0x000fe200080006ff */
[----:B-1----:R-:W-:Y:S01]  /*21d0*/  SHF.L.U32 R0, R12, 0x1f, RZ ;  /* 0x0000001f0c007819 */ /* 0x002fe200000006ff */
[----:B------:R-:W-:Y:S02]  /*21e0*/  ULOP3.LUT UR17, UR17, 0xfefffff8, URZ, 0xc0, !UPT ;  /* 0xfefffff811117892 */ /* 0x000fe4000f8ec0ff */
[----:B------:R-:W-:Y:S01]  /*21f0*/  UIADD3 UR16, UPT, UPT, UR6, 0xc400, UR16 ;  /* 0x0000c40006107890 */ /* 0x000fe2000fffe010 */
[----:B------:R3:W4:Y:S01]  /*2200*/  SYNCS.PHASECHK.TRANS64.TRYWAIT P0, [UR5+0x58], R0 ;  /* 0x00005800ff0075a7 */ /* 0x0007220008001105 */
[----:B------:R-:W-:-:S02]  /*2210*/  UIADD3.X UR5, UPT, UPT, URZ, UR27, URZ, UP1, !UPT ;  /* 0x0000001bff057290 */ /* 0x000fc40008ffe4ff */
[----:B------:R-:W-:Y:S02]  /*2220*/  UIADD3 UR8, UPT, UPT, UR6, 0x22400, UR8 ;  /* 0x0002240006087890 */ /* 0x000fe4000fffe008 */
[----:B------:R-:W-:Y:S02]  /*2230*/  UPRMT UR21, URZ, 0x5410, UR22 ;  /* 0x00005410ff157896 */ /* 0x000fe40008000016 */
[----:B------:R-:W-:Y:S01]  /*2240*/  UIADD3.X UR15, UPT, UPT, URZ, UR27, URZ, UP0, !UPT ;  /* 0x0000001bff0f7290 */ /* 0x000fe200087fe4ff */
[----:B------:R-:W-:Y:S01]  /*2250*/  UMOV UR30, 0x0 ;  /* 0x00000000001e7882 */ /* 0x000fe20000000000 */
[----:B------:R-:W-:Y:S01]  /*2260*/  UMOV UR31, 0x10000000 ;  /* 0x10000000001f7882 */ /* 0x000fe20000000000 */
[----:B------:R-:W-:Y:S01]  /*2270*/  UMOV UR19, UR35 ;  /* 0x0000002300137c82 */ /* 0x000fe20008000000 */
[----:B------:R-:W-:Y:S01]  /*2280*/  UMOV UR20, UR36 ;  /* 0x0000002400147c82 */ /* 0x000fe20008000000 */
[----:B------:R-:W-:Y:S01]  /*2290*/  UMOV UR12, UR36 ;  /* 0x00000024000c7c82 */ /* 0x000fe20008000000 */
[----:B------:R-:W-:Y:S01]  /*22a0*/  UMOV UR9, UR17 ;  /* 0x0000001100097c82 */ /* 0x000fe20008000000 */
[----:B------:R-:W-:Y:S01]  /*22b0*/  UMOV UR10, UR18 ;  /* 0x00000012000a7c82 */ /* 0x000fe20008000000 */
[----:B------:R1:W-:Y:S01]  /*22c0*/  UTMALDG.3D.2CTA [UR16], [UR4], desc[UR30] ;  /* 0x00001e10040075b4 */ /* 0x0003e20008211000 */
[----:B------:R-:W-:-:S04]  /*22d0*/  UIADD3 UR13, UPT, UPT, UR13, 0x1, URZ ;  /* 0x000000010d0d7890 */ /* 0x000fc8000fffe0ff */
[----:B------:R-:W-:Y:S01]  /*22e0*/  UISETP.NE.AND UP0, UPT, UR13, UR25, UPT ;  /* 0x000000190d00728c */ /* 0x000fe2000bf05270 */
[----:B------:R3:W-:Y:S01]  /*22f0*/  UTMALDG.3D.MULTICAST.2CTA [UR8], [UR14], UR21, desc[UR30] ;  /* 0x00001e080e0073b4 */ /* 0x0007e20008211815 */
[----:B-1----:R-:W-:-:S07]  /*2300*/  UMOV UR4, UR7 ;  /* 0x0000000700047c82 */ /* 0x002fce0008000000 */
[----:B---3--:R-:W-:Y:S05]  /*2310*/  BRA.U UP0, `(.L_x_39) ;  /* 0xfffffffd00447547 */ /* 0x008fea000b83ffff */
.L_x_33:
[C---:B------:R-:W-:Y:S01]  /*2320*/  LEA R3, R11.reuse, UR6, 0x3 ;  /* 0x000000060b037c11 */ /* 0x040fe2000f8e18ff */
[----:B------:R-:W-:Y:S01]  /*2330*/  NOP ;  /* 0x0000000000007918 */ /* 0x000fe20000000000 */
[----:B-1----:R-:W-:Y:S02]  /*2340*/  SHF.L.U32 R0, R10, 0x1f, RZ ;  /* 0x0000001f0a007819 */ /* 0x002fe400000006ff */
[----:B------:R-:W-:Y:S02]  /*2350*/  LEA R5, R11, UR6, 0x4 ;  /* 0x000000060b057c11 */ /* 0x000fe4000f8e20ff */
[----:B--2-4-:R-:W1:Y:S02]  /*2360*/  SYNCS.PHASECHK.TRANS64.TRYWAIT P0, [R3+URZ+0x100], R0 ;  /* 0x00010000030075a7 */ /* 0x014e6400080011ff */
[----:B-1----:R-:W-:Y:S05]  /*2370*/  @!P0 BRA `(.L_x_40) ;  /* 0x0000009c00f08947 */ /* 0x002fea0003800000 */
.L_x_155:
[----:B------:R-:W2:Y:S01]  /*2380*/  LDS.128 R4, [R5+0x170] ;  /* 0x0001700005047984 */ /* 0x000ea20000000c00 */
[----:B------:R-:W-:Y:S01]  /*2390*/  UISETP.GE.AND UP0, UPT, UR42, 0x1, UPT ;  /* 0x000000012a00788c */ /* 0x000fe2000bf06270 */
[----:B------:R-:W-:Y:S01]  /*23a0*/  @!PT LDS RZ, [RZ] ;  /* 0x00000000fffff984 */ /* 0x000fe20000000800 */
[----:B------:R-:W-:Y:S01]  /*23b0*/  @!PT LDS RZ, [RZ] ;  /* 0x00000000fffff984 */ /* 0x000fe20000000800 */
[----:B------:R-:W-:Y:S01]  /*23c0*/  @!PT LDS RZ, [RZ] ;  /* 0x00000000fffff984 */ /* 0x000fe20000000800 */
[----:B------:R-:W-:Y:S01]  /*23d0*/  @!PT LDS RZ, [RZ] ;  /* 0x00000000fffff984 */ /* 0x000fe20000000800 */
[----:B------:R3:W-:Y:S06]  /*23e0*/  MEMBAR.ALL.CTA ;  /* 0x0000000000007992 */ /* 0x0007ec0000008000 */
[----:B---3--:R-:W3:Y:S01]  /*23f0*/  FENCE.VIEW.ASYNC.S ;  /* 0x00000000000073c6 */ /* 0x008ee20000000000 */
[----:B--2---:R-:W-:-:S13]  /*2400*/  LOP3.LUT P0, RZ, R6, 0x1, RZ, 0xc0, !PT ;  /* 0x0000000106ff7812 */ /* 0x004fda000780c0ff */
[----:B---3--:R-:W-:Y:S01]  /*2410*/  VOTEU.ANY UP1, P0 ;  /* 0x0000000000ff7886 */ /* 0x008fe20000020100 */
[----:B------:R-:W-:-:S13]  /*2420*/  PLOP3.LUT P0, PT, PT, PT, UP1, 0x80, 0x8 ;  /* 0x000000000008781c */ /* 0x000fda0003f0f018 */
[----:B-1----:R-:W-:Y:S02]  /*2430*/  @P0 LOP3.LUT R0, R5, 0xffff, RZ, 0xc0, !PT ;  /* 0x0000ffff05000812 */ /* 0x002fe400078ec0ff */
[----:B------:R-:W-:Y:S02]  /*2440*/  @P0 MOV R2, R4 ;  /* 0x0000000400020202 */ /* 0x000fe40000000f00 */
[----:B------:R-:W-:Y:S01]  /*2450*/  @P0 R2UR UR5, R0 ;  /* 0x00000000000502ca */ /* 0x000fe200000e0000 */
[----:B------:R-:W-:Y:S01]  /*2460*/  VIADD R0, R3, 0x110 ;  /* 0x0000011003007836 */ /* 0x000fe20000000000 */
[----:B------:R-:W-:Y:S02]  /*2470*/  @P0 SHF.R.U32.HI R4, RZ, 0x10, R5 ;  /* 0x00000010ff040819 */ /* 0x000fe40000011605 */
[----:B------:R-:W-:Y:S02]  /*2480*/  @P0 R2UR UR8, R2 ;  /* 0x00000000020802ca */ /* 0x000fe400000e0000 */
[----:B------:R-:W-:-:S02]  /*2490*/  PRMT R0, RZ, 0x654, R0 ;  /* 0x00000654ff007816 */ /* 0x000fc40000000000 */
[----:B------:R-:W-:Y:S02]  /*24a0*/  @P0 R2UR UR4, R4 ;  /* 0x00000000040402ca */ /* 0x000fe400000e0000 */
[----:B------:R1:W-:Y:S03]  /*24b0*/  SYNCS.ARRIVE.TRANS64.RED.A1T0 RZ, [R0+URZ], RZ ;  /* 0x000000ff00ff79a7 */ /* 0x0003e600081004ff */
[----:B------:R-:W-:-:S04]  /*24c0*/  @UP1 UMOV UR29, UR5 ;  /* 0x00000005001d1c82 */ /* 0x000fc80008000000 */
[----:B------:R-:W-:-:S04]  /*24d0*/  @UP1 UMOV UR37, UR8 ;  /* 0x0000000800251c82 */ /* 0x000fc80008000000 */
[----:B------:R-:W-:Y:S01]  /*24e0*/  @UP1 UMOV UR36, UR4 ;  /* 0x0000000400241c82 */ /* 0x000fe20008000000 */
[----:B------:R-:W-:Y:S05]  /*24f0*/  BRA.U !UP0, `(.L_x_41) ;  /* 0x0000000108d47547 */ /* 0x000fea000b800000 */
[----:B------:R-:W2:Y:S01]  /*2500*/  LDCU.128 UR12, c[0x0][0xb10] ;  /* 0x00016200ff0c77ac */ /* 0x000ea20008000c00 */
[----:B------:R-:W3:Y:S01]  /*2510*/  LDCU UR30, c[0x0][0xb20] ;  /* 0x00016400ff1e77ac */ /* 0x000ee20008000800 */
[----:B------:R-:W4:Y:S01]  /*2520*/  LDCU UR25, c[0x0][0xb0c] ;  /* 0x00016180ff1977ac */ /* 0x000f220008000800 */
[----:B------:R-:W1:Y:S01]  /*2530*/  LDCU.64 UR10, c[0x0][0xb28] ;  /* 0x00016500ff0a77ac */ /* 0x000e620008000a00 */
[----:B------:R-:W-:Y:S02]  /*2540*/  UISETP.NE.AND UP3, UPT, UR42, 0x1, UPT ;  /* 0x000000012a00788c */ /* 0x000fe4000bf65270 */
[----:B--2---:R-:W-:Y:S02]  /*2550*/  UIMAD.WIDE.U32 UR8, UR38, UR15, URZ ;  /* 0x0000000f260872a5 */ /* 0x004fe4000f8e00ff */
[----:B------:R-:W-:Y:S02]  /*2560*/  UIMAD.WIDE.U32 UR4, UR39, UR12, URZ ;  /* 0x0000000c270472a5 */ /* 0x000fe4000f8e00ff */
[----:B------:R-:W-:-:S02]  /*2570*/  UISETP.NE.AND UP0, UPT, UR14, 0x1, UPT ;  /* 0x000000010e00788c */ /* 0x000fc4000bf05270 */
[----:B------:R-:W-:Y:S01]  /*2580*/  UIMAD.WIDE.U32 UR20, UR29, UR15, URZ ;  /* 0x0000000f1d1472a5 */ /* 0x000fe2000f8e00ff */
[----:B------:R-:W-:Y:S02]  /*2590*/  UMOV UR8, UR9 ;  /* 0x0000000900087c82 */ /* 0x000fe40008000000 */
[----:B------:R-:W-:Y:S01]  /*25a0*/  UMOV UR4, UR5 ;  /* 0x0000000500047c82 */ /* 0x000fe20008000000 */
[----:B---3--:R-:W-:Y:S02]  /*25b0*/  USHF.R.U32.HI UR8, URZ, UR30, UR8 ;  /* 0x0000001eff087299 */ /* 0x008fe40008011608 */
[----:B----4-:R-:W-:Y:S02]  /*25c0*/  UISETP.NE.AND UP2, UPT, UR25, 0x1, UPT ;  /* 0x000000011900788c */ /* 0x010fe4000bf45270 */
[----:B------:R-:W-:Y:S02]  /*25d0*/  USHF.R.U32.HI UR4, URZ, UR13, UR4 ;  /* 0x0000000dff047299 */ /* 0x000fe40008011604 */
[----:B------:R-:W-:-:S02]  /*25e0*/  USEL UR5, UR38, UR8, !UP0 ;  /* 0x0000000826057287 */ /* 0x000fc4000c000000 */
[----:B------:R-:W-:Y:S02]  /*25f0*/  USEL UR8, UR39, UR4, !UP2 ;  /* 0x0000000427087287 */ /* 0x000fe4000d000000 */
[----:B-1----:R-:W-:Y:S01]  /*2600*/  UIMAD.WIDE.U32 UR16, UR5, UR10, URZ ;  /* 0x0000000a051072a5 */ /* 0x002fe2000f8e00ff */
[----:B------:R-:W-:Y:S01]  /*2610*/  UMOV UR4, UR21 ;  /* 0x0000001500047c82 */ /* 0x000fe20008000000 */
[----:B------:R-:W-:Y:S02]  /*2620*/  UIMAD.WIDE.U32 UR18, UR37, UR12, URZ ;  /* 0x0000000c251272a5 */ /* 0x000fe4000f8e00ff */
[----:B------:R-:W-:-:S03]  /*2630*/  UIMAD.WIDE.U32 UR20, UR8, UR10, URZ ;  /* 0x0000000a081472a5 */ /* 0x000fc6000f8e00ff */
[----:B------:R-:W-:Y:S01]  /*2640*/  UMOV UR16, UR17 ;  /* 0x0000001100107c82 */ /* 0x000fe20008000000 */
[----:B------:R-:W-:Y:S02]  /*2650*/  USHF.R.U32.HI UR4, URZ, UR30, UR4 ;  /* 0x0000001eff047299 */ /* 0x000fe40008011604 */
[----:B------:R-:W-:Y:S01]  /*2660*/  @UP3 USHF.R.U32.HI UR5, URZ, UR11, UR16 ;  /* 0x0000000bff053299 */ /* 0x000fe20008011610 */
[----:B------:R-:W-:Y:S01]  /*2670*/  UMOV UR18, UR19 ;  /* 0x0000001300127c82 */ /* 0x000fe20008000000 */
[----:B------:R-:W-:Y:S01]  /*2680*/  UMOV UR20, UR21 ;  /* 0x0000001500147c82 */ /* 0x000fe20008000000 */
[----:B------:R-:W-:Y:S02]  /*2690*/  USHF.R.U32.HI UR13, URZ, UR13, UR18 ;  /* 0x0000000dff0d7299 */ /* 0x000fe40008011612 */
[----:B------:R-:W-:Y:S02]  /*26a0*/  USEL UR4, UR29, UR4, !UP0 ;  /* 0x000000041d047287 */ /* 0x000fe4000c000000 */
[----:B------:R-:W-:-:S02]  /*26b0*/  @UP3 USHF.R.U32.HI UR8, URZ, UR11, UR20 ;  /* 0x0000000bff083299 */ /* 0x000fc40008011614 */
[----:B------:R-:W-:Y:S02]  /*26c0*/  UIMAD UR9, UR42, UR5, URZ ;  /* 0x000000052a0972a4 */ /* 0x000fe4000f8e02ff */
[----:B------:R-:W-:Y:S02]  /*26d0*/  USEL UR5, UR37, UR13, !UP2 ;  /* 0x0000000d25057287 */ /* 0x000fe4000d000000 */
[----:B------:R-:W-:Y:S02]  /*26e0*/  UIMAD UR12, UR42, UR8, URZ ;  /* 0x000000082a0c72a4 */ /* 0x000fe4000f8e02ff */
[----:B------:R-:W-:Y:S02]  /*26f0*/  UISETP.GE.AND UP0, UPT, UR4, UR9, UPT ;  /* 0x000000090400728c */ /* 0x000fe4000bf06270 */
[----:B------:R-:W-:Y:S02]  /*2700*/  UIMAD.WIDE.U32 UR16, UR4, UR10, URZ ;  /* 0x0000000a041072a5 */ /* 0x000fe4000f8e00ff */
[----:B------:R-:W-:-:S02]  /*2710*/  UISETP.GE.OR UP0, UPT, UR5, UR12, UP0 ;  /* 0x0000000c0500728c */ /* 0x000fc40008706670 */
        /* <DEDUP_REMOVED lines=19> */
.L_x_41:
[----:B------:R-:W2:Y:S02]  /*2850*/  LDCU UR4, c[0x0][0xb30] ;  /* 0x00016600ff0477ac */ /* 0x000ea40008000800 */
[----:B--2---:R-:W-:-:S09]  /*2860*/  UISETP.NE.AND UP0, UPT, UR4, 0x1, UPT ;  /* 0x000000010400788c */ /* 0x004fd2000bf05270 */
[----:B------:R-:W-:Y:S05]  /*2870*/  BRA.U UP0, `(.L_x_42) ;  /* 0x0000000100447547 */ /* 0x000fea000b800000 */
[----:B------:R-:W2:Y:S01]  /*2880*/  LDCU.128 UR12, c[0x0][0xb10] ;  /* 0x00016200ff0c77ac */ /* 0x000ea20008000c00 */
[----:B------:R-:W3:Y:S01]  /*2890*/  LDCU UR10, c[0x0][0xb0c] ;  /* 0x00016180ff0a77ac */ /* 0x000ee20008000800 */
[----:B------:R-:W4:Y:S01]  /*28a0*/  LDCU UR11, c[0x0][0xb20] ;  /* 0x00016400ff0b77ac */ /* 0x000f220008000800 */
[----:B--2---:R-:W-:Y:S02]  /*28b0*/  UIMAD.WIDE.U32 UR8, UR37, UR12, URZ ;  /* 0x0000000c250872a5 */ /* 0x004fe4000f8e00ff */
[----:B------:R-:W-:Y:S02]  /*28c0*/  UIMAD.WIDE.U32 UR4, UR29, UR15, URZ ;  /* 0x0000000f1d0472a5 */ /* 0x000fe4000f8e00ff */
[----:B---3--:R-:W-:Y:S02]  /*28d0*/  UISETP.NE.AND UP2, UPT, UR10, 0x1, UPT ;  /* 0x000000010a00788c */ /* 0x008fe4000bf45270 */
[----:B------:R-:W-:Y:S01]  /*28e0*/  UISETP.NE.AND UP0, UPT, UR14, 0x1, UPT ;  /* 0x000000010e00788c */ /* 0x000fe2000bf05270 */
[----:B------:R-:W-:-:S02]  /*28f0*/  UMOV UR8, UR9 ;  /* 0x0000000900087c82 */ /* 0x000fc40008000000 */
[----:B------:R-:W-:Y:S01]  /*2900*/  UMOV UR4, UR5 ;  /* 0x0000000500047c82 */ /* 0x000fe20008000000 */
[----:B------:R-:W-:Y:S02]  /*2910*/  USHF.R.U32.HI UR13, URZ, UR13, UR8 ;  /* 0x0000000dff0d7299 */ /* 0x000fe40008011608 */
[----:B----4-:R-:W-:Y:S02]  /*2920*/  USHF.R.U32.HI UR4, URZ, UR11, UR4 ;  /* 0x0000000bff047299 */ /* 0x010fe40008011604 */
[----:B------:R-:W-:Y:S02]  /*2930*/  USEL UR5, UR37, UR13, !UP2 ;  /* 0x0000000d25057287 */ /* 0x000fe4000d000000 */
[----:B------:R-:W-:-:S04]  /*2940*/  USEL UR4, UR29, UR4, !UP0 ;  /* 0x000000041d047287 */ /* 0x000fc8000c000000 */
[----:B------:R-:W-:Y:S02]  /*2950*/  UIADD3 UR8, UPT, UPT, UR5, -UR4, URZ ;  /* 0x8000000405087290 */ /* 0x000fe4000fffe0ff */
[----:B------:R-:W-:Y:S02]  /*2960*/  UIADD3 UR4, UPT, UPT, -UR5, UR4, URZ ;  /* 0x0000000405047290 */ /* 0x000fe4000fffe1ff */
[----:B------:R-:W-:Y:S02]  /*2970*/  UIMAD UR29, UR8, UR14, UR29 ;  /* 0x0000000e081d72a4 */ /* 0x000fe4000f8e021d */
[----:B------:R-:W-:-:S12]  /*2980*/  UIMAD UR37, UR4, UR10, UR37 ;  /* 0x0000000a042572a4 */ /* 0x000fd8000f8e0225 */
.L_x_42:
[----:B------:R-:W-:Y:S01]  /*2990*/  VIADD R11, R11, 0x1 ;  /* 0x000000010b0b7836 */ /* 0x000fe20000000000 */
[----:B------:R-:W-:Y:S02]  /*29a0*/  R2UR UR5, R161 ;  /* 0x00000000a10572ca */ /* 0x000fe400000e0000 */
[----:B------:R-:W-:Y:S02]  /*29b0*/  R2UR UR4, R160 ;  /* 0x00000000a00472ca */ /* 0x000fe400000e0000 */
[C---:B------:R-:W-:Y:S02]  /*29c0*/  ISETP.NE.AND P0, PT, R11.reuse, 0x2, PT ;  /* 0x000000020b00780c */ /* 0x040fe40003f05270 */
[----:B------:R-:W-:Y:S02]  /*29d0*/  PLOP3.LUT P1, PT, PT, PT, PT, 0x80, 0x8 ;  /* 0x000000000008781c */ /* 0x000fe40003f2f070 */
[----:B------:R-:W-:Y:S02]  /*29e0*/  SEL R3, RZ, 0x1, P0 ;  /* 0x00000001ff037807 */ /* 0x000fe40000000000 */
[----:B------:R-:W-:-:S02]  /*29f0*/  SEL R11, R11, RZ, P0 ;  /* 0x000000ff0b0b7207 */ /* 0x000fc40000000000 */
[----:B------:R-:W-:Y:S01]  /*2a00*/  LOP3.LUT R10, R10, R3, RZ, 0x3c, !PT ;  /* 0x000000030a0a7212 */ /* 0x000fe200078e3cff */
[----:B------:R-:W-:Y:S02]  /*2a10*/  UIADD3 UR31, UPT, UPT, UR37, UR5, URZ ;  /* 0x00000005251f7290 */ /* 0x000fe4000fffe0ff */
[----:B------:R-:W-:Y:S01]  /*2a20*/  UIADD3 UR30, UPT, UPT, UR29, UR4, URZ ;  /* 0x000000041d1e7290 */ /* 0x000fe2000fffe0ff */
[----:B------:R-:W-:Y:S11]  /*2a30*/  BRA.U UP1, `(.L_x_43) ;  /* 0xfffffff101287547 */ /* 0x000ff6000b83ffff */
[----:B------:R-:W-:Y:S01]  /*2a40*/  UIADD3 UR8, UPT, UPT, UR6, 0x58, URZ ;  /* 0x0000005806087890 */ /* 0x000fe2000fffe0ff */
[----:B------:R-:W-:-:S03]  /*2a50*/  SHF.L.U32 R3, R12, 0x1f, RZ ;  /* 0x0000001f0c037819 */ /* 0x000fc600000006ff */
[----:B------:R-:W-:-:S09]  /*2a60*/  ULEA UR4, UR7, UR8, 0x3 ;  /* 0x0000000807047291 */ /* 0x000fd2000f8e18ff */
[----:B------:R-:W2:Y:S02]  /*2a70*/  SYNCS.PHASECHK.TRANS64.TRYWAIT P0, [UR4], R3 ;  /* 0x00000003ff0075a7 */ /* 0x000ea40008001104 */
[----:B--2---:R-:W-:Y:S05]  /*2a80*/  @!P0 BRA `(.L_x_44) ;  /* 0x0000009800408947 */ /* 0x004fea0003800000 */
.L_x_157:
[----:B------:R-:W-:-:S04]  /*2a90*/  UIADD3 UR4, UPT, UPT, UR7, 0x1, URZ ;  /* 0x0000000107047890 */ /* 0x000fc8000fffe0ff */
[----:B------:R-:W-:-:S04]  /*2aa0*/  UISETP.NE.AND UP0, UPT, UR4, 0xb, UPT ;  /* 0x0000000b0400788c */ /* 0x000fc8000bf05270 */
[----:B------:R-:W-:Y:S02]  /*2ab0*/  USEL UR6, URZ, 0x1, UP0 ;  /* 0x00000001ff067887 */ /* 0x000fe40008000000 */
[----:B------:R-:W-:-:S04]  /*2ac0*/  USEL UR4, UR4, URZ, UP0 ;  /* 0x000000ff04047287 */ /* 0x000fc80008000000 */
[----:B------:R-:W-:Y:S01]  /*2ad0*/  ULEA UR5, UR4, UR8, 0x3 ;  /* 0x0000000804057291 */ /* 0x000fe2000f8e18ff */
[----:B------:R-:W-:-:S04]  /*2ae0*/  LOP3.LUT R2, R12, UR6, RZ, 0x3c, !PT ;  /* 0x000000060c027c12 */ /* 0x000fc8000f8e3cff */
[----:B-1----:R-:W-:-:S04]  /*2af0*/  SHF.L.U32 R3, R2, 0x1f, RZ ;  /* 0x0000001f02037819 */ /* 0x002fc800000006ff */
[----:B------:R-:W1:Y:S02]  /*2b00*/  SYNCS.PHASECHK.TRANS64.TRYWAIT P0, [UR5], R3 ;  /* 0x00000003ff0075a7 */ /* 0x000e640008001105 */
[----:B-1----:R-:W-:Y:S05]  /*2b10*/  @!P0 BRA `(.L_x_45) ;  /* 0x0000009800348947 */ /* 0x002fea0003800000 */
.L_x_159:
        /* <DEDUP_REMOVED lines=9> */
.L_x_161:
        /* <DEDUP_REMOVED lines=9> */
.L_x_163:
        /* <DEDUP_REMOVED lines=9> */
.L_x_165:
        /* <DEDUP_REMOVED lines=9> */
.L_x_167:
        /* <DEDUP_REMOVED lines=9> */
.L_x_169:
        /* <DEDUP_REMOVED lines=9> */
.L_x_171:
        /* <DEDUP_REMOVED lines=9> */
.L_x_173:
        /* <DEDUP_REMOVED lines=9> */
.L_x_175:
[----:B------:R-:W-:-:S04]  /*2fa0*/  UIADD3 UR4, UPT, UPT, UR4, 0x1, URZ ;  /* 0x0000000104047890 */ /* 0x000fc8000fffe0ff */
[----:B------:R-:W-:-:S04]  /*2fb0*/  UISETP.NE.AND UP0, UPT, UR4, 0xb, UPT ;  /* 0x0000000b0400788c */ /* 0x000fc8000bf05270 */
[----:B------:R-:W-:Y:S02]  /*2fc0*/  USEL UR5, URZ, 0x1, UP0 ;  /* 0x00000001ff057887 */ /* 0x000fe40008000000 */
[----:B------:R-:W-:-:S04]  /*2fd0*/  USEL UR4, UR4, URZ, UP0 ;  /* 0x000000ff04047287 */ /* 0x000fc80008000000 */
[----:B------:R-:W-:Y:S01]  /*2fe0*/  ULEA UR4, UR4, UR8, 0x3 ;  /* 0x0000000804047291 */ /* 0x000fe2000f8e18ff */
[----:B-1----:R-:W-:-:S04]  /*2ff0*/  LOP3.LUT R3, R2, UR5, RZ, 0x3c, !PT ;  /* 0x0000000502037c12 */ /* 0x002fc8000f8e3cff */
[----:B------:R-:W-:Y:S01]  /*3000*/  SHF.L.U32 R3, R3, 0x1f, RZ ;  /* 0x0000001f03037819 */ /* 0x000fe200000006ff */
[----:B------:R-:W-:-:S07]  /*3010*/  IMAD.U32 R0, RZ, RZ, UR4 ;  /* 0x00000004ff007e24 */ /* 0x000fce000f8e00ff */
.L_x_54:
[----:B-1----:R1:W2:Y:S02]  /*3020*/  SYNCS.PHASECHK.TRANS64.TRYWAIT P0, [R0+URZ], R3 ;  /* 0x00000003000075a7 */ /* 0x0022a400080011ff */
[----:B--2---:R-:W-:Y:S05]  /*3030*/  @!P0 NANOSLEEP.SYNCS 0x989680 ;  /* 0x009896800000895d */ /* 0x004fea0003900000 */
[----:B------:R-:W2:Y:S02]  /*3040*/  @!P0 SYNCS.PHASECHK.TRANS64 P0, [R0+URZ], R3 ;  /* 0x00000003000085a7 */ /* 0x000ea400080010ff */
[----:B--2---:R-:W-:Y:S05]  /*3050*/  @P0 EXIT ;  /* 0x000000000000094d */ /* 0x004fea0003800000 */
[----:B------:R-:W-:Y:S05]  /*3060*/  BRA `(.L_x_54) ;  /* 0xfffffffc00ec7947 */ /* 0x000fea000383ffff */
.L_x_23:
[----:B------:R-:W-:-:S04]  /*3070*/  UISETP.NE.AND UP0, UPT, UR45, URZ, UPT ;  /* 0x000000ff2d00728c */ /* 0x000fc8000bf05270 */
[----:B------:R-:W-:-:S09]  /*3080*/  UISETP.NE.OR UP0, UPT, UR18, 0x1, UP0 ;  /* 0x000000011200788c */ /* 0x000fd20008705670 */
[----:B------:R-:W-:Y:S05]  /*3090*/  BRA.U UP0, `(.L_x_55) ;  /* 0x0000000500487547 */ /* 0x000fea000b800000 */
[----:B------:R-:W-:Y:S01]  /*30a0*/  ISETP.GE.U32.AND P2, PT, R3, 0x8, PT ;  /* 0x000000080300780c */ /* 0x000fe20003f46070 */
[----:B------:R-:W-:Y:S01]  /*30b0*/  IMAD.MOV.U32 R12, RZ, RZ, 0x1 ;  /* 0x00000001ff0c7424 */ /* 0x000fe200078e00ff */
[----:B------:R-:W-:Y:S02]  /*30c0*/  CS2R R10, SRZ ;  /* 0x00000000000a7805 */ /* 0x000fe4000001ff00 */
[----:B------:R-:W-:Y:S01]  /*30d0*/  CS2R R8, SRZ ;  /* 0x0000000000087805 */ /* 0x000fe2000001ff00 */
[----:B------:R-:W-:Y:S01]  /*30e0*/  UMOV UR6, 0x400 ;  /* 0x0000040000067882 */ /* 0x000fe20000000000 */
[----:B------:R-:W-:Y:S01]  /*30f0*/  UMOV UR5, URZ ;  /* 0x000000ff00057c82 */ /* 0x000fe20008000000 */
[----:B------:R-:W-:-:S12]  /*3100*/  ULEA UR6, UR45, UR6, 0x18 ;  /* 0x000000062d067291 */ /* 0x000fd8000f8ec0ff */
.L_x_59:
[----:B------:R-:W-:Y:S02]  /*3110*/  LEA R0, R8, UR6, 0x3 ;  /* 0x0000000608007c11 */ /* 0x000fe4000f8e18ff */
[----:B------:R-:W-:-:S03]  /*3120*/  SHF.L.U32 R5, R9, 0x1f, RZ ;  /* 0x0000001f09057819 */ /* 0x000fc600000006ff */
[----:B------:R-:W-:Y:S01]  /*3130*/  VIADD R4, R0, 0x150 ;  /* 0x0000015000047836 */ /* 0x000fe20000000000 */
[----:B------:R-:W2:Y:S02]  /*3140*/  SYNCS.PHASECHK.TRANS64.TRYWAIT P0, [R0+URZ+0x140], R5 ;  /* 0x00014005000075a7 */ /* 0x000ea400080011ff */
[----:B--2---:R-:W-:Y:S05]  /*3150*/  @!P0 BRA `(.L_x_56) ;  /* 0x00000094007c8947 */ /* 0x004fea0003800000 */
.L_x_176:
[----:B------:R-:W-:Y:S01]  /*3160*/  ULEA UR4, UR5, UR6, 0x3 ;  /* 0x0000000605047291 */ /* 0x000fe2000f8e18ff */
[----:B------:R-:W-:Y:S01]  /*3170*/  PRMT R4, RZ, 0x654, R4 ;  /* 0x00000654ff047816 */ /* 0x000fe20000000004 */
[----:B--2---:R-:W-:Y:S01]  /*3180*/  @!P2 IMAD.MOV.U32 R5, RZ, RZ, 0x10 ;  /* 0x00000010ff05a424 */ /* 0x004fe200078e00ff */
[----:B------:R-:W-:Y:S01]  /*3190*/  SHF.L.U32 R7, R12, 0x1f, RZ ;  /* 0x0000001f0c077819 */ /* 0x000fe200000006ff */
[----:B------:R-:W-:Y:S01]  /*31a0*/  UIADD3 UR7, UPT, UPT, UR4, 0x100, URZ ;  /* 0x0000010004077890 */ /* 0x000fe2000fffe0ff */
[----:B------:R2:W-:Y:S05]  /*31b0*/  SYNCS.ARRIVE.TRANS64.RED.A1T0 RZ, [R4+URZ], RZ ;  /* 0x000000ff04ff79a7 */ /* 0x0005ea00081004ff */
[----:B------:R-:W-:Y:S01]  /*31c0*/  IMAD.U32 R0, RZ, RZ, UR7 ;  /* 0x00000007ff007e24 */ /* 0x000fe2000f8e00ff */
[----:B------:R-:W3:Y:S04]  /*31d0*/  SYNCS.PHASECHK.TRANS64.TRYWAIT P0, [UR4+0x110], R7 ;  /* 0x00011007ff0075a7 */ /* 0x000ee80008001104 */
[----:B------:R-:W-:Y:S01]  /*31e0*/  PRMT R13, R3, 0x654, R0 ;  /* 0x00000654030d7816 */ /* 0x000fe20000000000 */
[----:B--23--:R-:W-:Y:S06]  /*31f0*/  @!P0 BRA `(.L_x_57) ;  /* 0x0000009400688947 */ /* 0x00cfec0003800000 */
.L_x_178:
[----:B------:R-:W-:Y:S01]  /*3200*/  ULEA UR8, UR5, UR6, 0x4 ;  /* 0x0000000605087291 */ /* 0x000fe2000f8e20ff */
[----:B------:R-:W-:Y:S01]  /*3210*/  SEL R2, R13, R2, !P2 ;  /* 0x000000020d027207 */ /* 0x000fe20005000000 */
[----:B------:R-:W-:Y:S01]  /*3220*/  UIADD3 UR9, UPT, UPT, UR4, 0x100, URZ ;  /* 0x0000010004097890 */ /* 0x000fe2000fffe0ff */
[----:B--2---:R-:W-:Y:S01]  /*3230*/  LEA R0, R11, UR6, 0x3 ;  /* 0x000000060b007c11 */ /* 0x004fe2000f8e18ff */
[----:B------:R-:W-:Y:S01]  /*3240*/  UIADD3 UR8, UPT, UPT, UR8, 0x170, URZ ;  /* 0x0000017008087890 */ /* 0x000fe2000fffe0ff */
[----:B------:R2:W-:Y:S01]  /*3250*/  @!P2 SYNCS.ARRIVE.TRANS64.RED RZ, [R2+URZ], R5 ;  /* 0x0000000502ffa9a7 */ /* 0x0005e200080004ff */
[----:B------:R-:W-:Y:S01]  /*3260*/  UIADD3 UR4, UPT, UPT, UR5, 0x1, URZ ;  /* 0x0000000105047890 */ /* 0x000fe2000fffe0ff */
[----:B------:R-:W-:-:S03]  /*3270*/  VIADD R8, R8, 0x1 ;  /* 0x0000000108087836 */ /* 0x000fc60000000000 */
[----:B------:R-:W-:Y:S02]  /*3280*/  UISETP.NE.AND UP0, UPT, UR4, 0x2, UPT ;  /* 0x000000020400788c */ /* 0x000fe4000bf05270 */
[----:B------:R-:W-:Y:S01]  /*3290*/  ISETP.NE.AND P0, PT, R8, 0x2, PT ;  /* 0x000000020800780c */ /* 0x000fe20003f05270 */
[----:B------:R-:W-:Y:S06]  /*32a0*/  UGETNEXTWORKID.BROADCAST [UR8], [UR9] ;  /* 0x00000000080073ca */ /* 0x000fec0008000100 */
[----:B------:R-:W-:Y:S02]  /*32b0*/  USEL UR7, URZ, 0x1, UP0 ;  /* 0x00000001ff077887 */ /* 0x000fe40008000000 */
[----:B------:R-:W-:-:S04]  /*32c0*/  USEL UR5, UR4, URZ, UP0 ;  /* 0x000000ff04057287 */ /* 0x000fc80008000000 */
[----:B------:R-:W-:Y:S02]  /*32d0*/  LOP3.LUT R12, R12, UR7, RZ, 0x3c, !PT ;  /* 0x000000070c0c7c12 */ /* 0x000fe4000f8e3cff */
[----:B--2---:R-:W-:-:S04]  /*32e0*/  SHF.L.U32 R5, R10, 0x1f, RZ ;  /* 0x0000001f0a057819 */ /* 0x004fc800000006ff */
[----:B------:R-:W2:Y:S02]  /*32f0*/  SYNCS.PHASECHK.TRANS64.TRYWAIT P1, [R0+URZ+0x100], R5 ;  /* 0x00010005000075a7 */ /* 0x000ea400080211ff */
[----:B--2---:R-:W-:Y:S05]  /*3300*/  @!P1 BRA `(.L_x_58) ;  /* 0x00000094003c9947 */ /* 0x004fea0003800000 */
.L_x_179:
[C---:B------:R-:W-:Y:S01]  /*3310*/  LEA R4, R11.reuse, UR6, 0x4 ;  /* 0x000000060b047c11 */ /* 0x040fe2000f8e20ff */
[----:B--2---:R-:W-:Y:S01]  /*3320*/  VIADD R0, R0, 0x110 ;  /* 0x0000011000007836 */ /* 0x004fe20000000000 */
[----:B------:R-:W-:Y:S01]  /*3330*/  SEL R8, R8, RZ, P0 ;  /* 0x000000ff08087207 */ /* 0x000fe20000000000 */
[----:B------:R-:W-:-:S03]  /*3340*/  VIADD R11, R11, 0x1 ;  /* 0x000000010b0b7836 */ /* 0x000fc60000000000 */
[----:B------:R-:W2:Y:S01]  /*3350*/  LDS.128 R4, [R4+0x170] ;  /* 0x0001700004047984 */ /* 0x000ea20000000c00 */
[----:B------:R-:W-:Y:S02]  /*3360*/  PRMT R0, RZ, 0x654, R0 ;  /* 0x00000654ff007816 */ /* 0x000fe40000000000 */
[C---:B------:R-:W-:Y:S01]  /*3370*/  ISETP.NE.AND P1, PT, R11.reuse, 0x2, PT ;  /* 0x000000020b00780c */ /* 0x040fe20003f25270 */
[----:B------:R-:W-:Y:S01]  /*3380*/  @!PT LDS RZ, [RZ] ;  /* 0x00000000fffff984 */ /* 0x000fe20000000800 */
[----:B------:R-:W-:Y:S01]  /*3390*/  @!PT LDS RZ, [RZ] ;  /* 0x00000000fffff984 */ /* 0x000fe20000000800 */
[----:B------:R-:W-:Y:S01]  /*33a0*/  @!PT LDS RZ, [RZ] ;  /* 0x00000000fffff984 */ /* 0x000fe20000000800 */
[----:B------:R-:W-:Y:S01]  /*33b0*/  @!PT LDS RZ, [RZ] ;  /* 0x00000000fffff984 */ /* 0x000fe20000000800 */
[----:B------:R3:W-:Y:S06]  /*33c0*/  MEMBAR.ALL.CTA ;  /* 0x0000000000007992 */ /* 0x0007ec0000008000 */
[----:B---3--:R-:W3:Y:S01]  /*33d0*/  FENCE.VIEW.ASYNC.S ;  /* 0x00000000000073c6 */ /* 0x008ee20000000000 */
[----:B------:R-:W-:Y:S01]  /*33e0*/  SEL R11, R11, RZ, P1 ;  /* 0x000000ff0b0b7207 */ /* 0x000fe20000800000 */
[----:B---3--:R3:W-:Y:S01]  /*33f0*/  SYNCS.ARRIVE.TRANS64.RED.A1T0 RZ, [R0+URZ], RZ ;  /* 0x000000ff00ff79a7 */ /* 0x0087e200081004ff */
[----:B--2---:R-:W-:-:S02]  /*3400*/  LOP3.LUT P3, RZ, R6, 0x1, RZ, 0xc0, !PT ;  /* 0x0000000106ff7812 */ /* 0x004fc4000786c0ff */
[----:B------:R-:W-:-:S04]  /*3410*/  SEL R5, RZ, 0x1, P1 ;  /* 0x00000001ff057807 */ /* 0x000fc80000800000 */
[----:B------:R-:W-:Y:S02]  /*3420*/  LOP3.LUT R10, R10, R5, RZ, 0x3c, !PT ;  /* 0x000000050a0a7212 */ /* 0x000fe400078e3cff */
[----:B---3--:R-:W-:-:S04]  /*3430*/  SEL R0, RZ, 0x1, P0 ;  /* 0x00000001ff007807 */ /* 0x008fc80000000000 */
[----:B------:R-:W-:Y:S01]  /*3440*/  LOP3.LUT R9, R9, R0, RZ, 0x3c, !PT ;  /* 0x0000000009097212 */ /* 0x000fe200078e3cff */
[----:B------:R-:W-:Y:S06]  /*3450*/  @P3 BRA `(.L_x_59) ;  /* 0xfffffffc002c3947 */ /* 0x000fec000383ffff */
[----:B------:R-:W-:Y:S01]  /*3460*/  ULEA UR4, UR5, UR6, 0x3 ;  /* 0x0000000605047291 */ /* 0x000fe2000f8e18ff */
[----:B------:R-:W-:-:S08]  /*3470*/  SHF.L.U32 R3, R12, 0x1f, RZ ;  /* 0x0000001f0c037819 */ /* 0x000fd000000006ff */
[----:B------:R-:W2:Y:S02]  /*3480*/  SYNCS.PHASECHK.TRANS64 P0, [UR4+0x110], R3 ;  /* 0x00011003ff0075a7 */ /* 0x000ea40008001004 */
[----:B--2---:R-:W-:Y:S05]  /*3490*/  @P0 BRA `(.L_x_60) ;  /* 0x0000000000080947 */ /* 0x004fea0003800000 */
[----:B------:R-:W2:Y:S02]  /*34a0*/  SYNCS.PHASECHK.TRANS64.TRYWAIT P0, [UR4+0x110], R3 ;  /* 0x00011003ff0075a7 */ /* 0x000ea40008001104 */
[----:B--2---:R-:W-:Y:S05]  /*34b0*/  @!P0 BRA `(.L_x_61) ;  /* 0x0000009000e48947 */ /* 0x004fea0003800000 */
.L_x_60:
[----:B------:R-:W-:-:S04]  /*34c0*/  UIADD3 UR7, UPT, UPT, UR5, 0x1, URZ ;  /* 0x0000000105077890 */ /* 0x000fc8000fffe0ff */
[----:B------:R-:W-:-:S04]  /*34d0*/  UISETP.NE.AND UP0, UPT, UR7, 0x2, UPT ;  /* 0x000000020700788c */ /* 0x000fc8000bf05270 */
[----:B------:R-:W-:Y:S02]  /*34e0*/  USEL UR8, URZ, 0x1, UP0 ;  /* 0x00000001ff087887 */ /* 0x000fe40008000000 */
[----:B------:R-:W-:-:S04]  /*34f0*/  USEL UR7, UR7, URZ, UP0 ;  /* 0x000000ff07077287 */ /* 0x000fc80008000000 */
[----:B------:R-:W-:Y:S01]  /*3500*/  ULEA UR7, UR7, UR6, 0x3 ;  /* 0x0000000607077291 */ /* 0x000fe2000f8e18ff */
[----:B--2---:R-:W-:-:S04]  /*3510*/  LOP3.LUT R3, R12, UR8, RZ, 0x3c, !PT ;  /* 0x000000080c037c12 */ /* 0x004fc8000f8e3cff */
[----:B------:R-:W-:-:S04]  /*3520*/  SHF.L.U32 R0, R3, 0x1f, RZ ;  /* 0x0000001f03007819 */ /* 0x000fc800000006ff */
[----:B------:R-:W2:Y:S02]  /*3530*/  SYNCS.PHASECHK.TRANS64 P0, [UR7+0x110], R0 ;  /* 0x00011000ff0075a7 */ /* 0x000ea40008001007 */
[----:B-12---:R-:W-:Y:S05]  /*3540*/  @P0 EXIT ;  /* 0x000000000000094d */ /* 0x006fea0003800000 */
[----:B------:R-:W-:Y:S02]  /*3550*/  SHF.L.U32 R3, R3, 0x1f, RZ ;  /* 0x0000001f03037819 */ /* 0x000fe400000006ff */
[----:B------:R-:W-:-:S07]  /*3560*/  MOV R0, UR7 ;  /* 0x0000000700007c02 */ /* 0x000fce0008000f00 */
.L_x_62:
[----:B-1----:R1:W2:Y:S02]  /*3570*/  SYNCS.PHASECHK.TRANS64.TRYWAIT P0, [R0+URZ+0x110], R3 ;  /* 0x00011003000075a7 */ /* 0x0022a400080011ff */
[----:B--2---:R-:W-:Y:S05]  /*3580*/  @!P0 NANOSLEEP.SYNCS 0x989680 ;  /* 0x009896800000895d */ /* 0x004fea0003900000 */
[----:B------:R-:W2:Y:S02]  /*3590*/  @!P0 SYNCS.PHASECHK.TRANS64 P0, [R0+URZ+0x110], R3 ;  /* 0x00011003000085a7 */ /* 0x000ea400080010ff */
[----:B--2---:R-:W-:Y:S05]  /*35a0*/  @P0 EXIT ;  /* 0x000000000000094d */ /* 0x004fea0003800000 */
[----:B------:R-:W-:Y:S05]  /*35b0*/  BRA `(.L_x_62) ;  /* 0xfffffffc00ec7947 */ /* 0x000fea000383ffff */
.L_x_55:
[----:B------:R-:W-:Y:S05]  /*35c0*/  BRA.U UP5, `(.L_x_63) ;  /* 0x0000001105587547 */ /* 0x000fea000b800000 */
[----:B------:R-:W-:Y:S01]  /*35d0*/  UMOV UR4, 0x40 ;  /* 0x0000004000047882 */ /* 0x000fe20000000000 */
[----:B------:R-:W-:Y:S01]  /*35e0*/  NOP ;  /* 0x0000000000007918 */ /* 0x000fe20000000000 */
[----:B------:R-:W-:Y:S01]  /*35f0*/  ULEA UR5, UR45, UR4, 0x18 ;  /* 0x000000042d057291 */ /* 0x000fe2000f8ec0ff */
[----:B------:R-:W-:Y:S02]  /*3600*/  UMOV UR6, 0x400 ;  /* 0x0000040000067882 */ /* 0x000fe40000000000 */
[----:B------:R-:W-:-:S06]  /*3610*/  ULEA UR6, UR45, UR6, 0x18 ;  /* 0x000000062d067291 */ /* 0x000fcc000f8ec0ff */
[----:B------:R-:W2:Y:S02]  /*3620*/  LDS.U8 R3, [UR5+0x1c] ;  /* 0x00001c05ff037984 */ /* 0x000ea40008000000 */
[----:B--2---:R-:W-:-:S13]  /*3630*/  ISETP.NE.AND P0, PT, R3, RZ, PT ;  /* 0x000000ff0300720c */ /* 0x004fda0003f05270 */
[----:B------:R-:W-:Y:S05]  /*3640*/  @P0 BRA `(.L_x_64) ;  /* 0x0000000400080947 */ /* 0x000fea0003800000 */
[----:B------:R-:W-:Y:S02]  /*3650*/  UISETP.NE.U32.AND UP1, UPT, UR33, 0x1, UPT ;  /* 0x000000012100788c */ /* 0x000fe4000bf25070 */
[----:B------:R-:W-:-:S07]  /*3660*/  UIADD3 UR7, UPT, UPT, UR5, 0x8, URZ ;  /* 0x0000000805077890 */ /* 0x000fce000fffe0ff */
[----:B------:R-:W-:Y:S05]  /*3670*/  BRA.U !UP1, `(.L_x_65) ;  /* 0x00000001099c7547 */ /* 0x000fea000b800000 */
[----:B------:R-:W-:Y:S01]  /*3680*/  ELECT P0, URZ, PT ;  /* 0x0000000000ff782f */ /* 0x000fe20003800000 */
[----:B------:R-:W-:-:S12]  /*3690*/  BSSY B0, `(.L_x_65) ;  /* 0x0000025000007945 */ /* 0x000fd80003800000 */
[----:B------:R-:W-:Y:S05]  /*36a0*/  @!P0 BRA `(.L_x_66) ;  /* 0x00000000008c8947 */ /* 0x000fea0003800000 */
[----:B------:R-:W-:-:S05]  /*36b0*/  UMOV UR4, 0x10 ;  /* 0x0000001000047882 */ /* 0x000fca0000000000 */
[----:B------:R-:W-:Y:S04]  /*36c0*/  DEPBAR.LE SB2, 0x36 ;  /* 0x0000ad800000791a */ /* 0x000fe80000000000 */
[----:B------:R-:W2:Y:S02]  /*36d0*/  UTCATOMSWS.2CTA.FIND_AND_SET.ALIGN UP0, UR4, UR4 ;  /* 0x00000004000475e3 */ /* 0x000ea40008200800 */
[----:B--2---:R-:W-:Y:S01]  /*36e0*/  MOV R10, UR4 ;  /* 0x00000004000a7c02 */ /* 0x004fe20008000f00 */
[----:B------:R-:W-:Y:S06]  /*36f0*/  BRA.U UP0, `(.L_x_67) ;  /* 0x0000000100187547 */ /* 0x000fec000b800000 */
.L_x_68:
[----:B------:R-:W-:Y:S05]  /*3700*/  NANOSLEEP 0x64 ;  /* 0x000000640000795d */ /* 0x000fea0003800000 */
[----:B------:R-:W-:-:S05]  /*3710*/  UMOV UR4, 0x10 ;  /* 0x0000001000047882 */ /* 0x000fca0000000000 */
[----:B------:R-:W-:Y:S04]  /*3720*/  DEPBAR.LE SB2, 0x36 ;  /* 0x0000ad800000791a */ /* 0x000fe80000000000 */
[----:B------:R-:W2:Y:S02]  /*3730*/  UTCATOMSWS.2CTA.FIND_AND_SET.ALIGN UP0, UR4, UR4 ;  /* 0x00000004000475e3 */ /* 0x000ea40008200800 */
[----:B--2---:R-:W-:Y:S01]  /*3740*/  MOV R10, UR4 ;  /* 0x00000004000a7c02 */ /* 0x004fe20008000f00 */
[----:B------:R-:W-:Y:S05]  /*3750*/  BRA.U !UP0, `(.L_x_68) ;  /* 0xfffffffd08e87547 */ /* 0x000fea000b83ffff */
.L_x_67:
[----:B------:R-:W2:Y:S01]  /*3760*/  LDS R6, [UR5+0x10] ;  /* 0x00001005ff067984 */ /* 0x000ea20008000800 */
[----:B------:R-:W-:Y:S01]  /*3770*/  IMAD.U32 R3, RZ, RZ, UR6 ;  /* 0x00000006ff037e24 */ /* 0x000fe2000f8e00ff */
[----:B------:R-:W-:-:S03]  /*3780*/  MOV R4, UR34 ;  /* 0x0000002200047c02 */ /* 0x000fc60008000f00 */
[----:B------:R-:W-:Y:S01]  /*3790*/  VIADD R3, R3, 0x190 ;  /* 0x0000019003037836 */ /* 0x000fe20000000000 */
[----:B--2---:R-:W-:-:S04]  /*37a0*/  SHF.L.U32 R6, R6, 0x1f, RZ ;  /* 0x0000001f06067819 */ /* 0x004fc800000006ff */
[----:B------:R-:W2:Y:S02]  /*37b0*/  SYNCS.PHASECHK.TRANS64.TRYWAIT P0, [UR5+0x8], R6 ;  /* 0x00000806ff0075a7 */ /* 0x000ea40008001105 */
[----:B--2---:R-:W-:Y:S05]  /*37c0*/  @P0 BRA `(.L_x_69) ;  /* 0x0000000000080947 */ /* 0x004fea0003800000 */
[----:B------:R-:W2:Y:S02]  /*37d0*/  SYNCS.PHASECHK.TRANS64.TRYWAIT P0, [UR5+0x8], R6 ;  /* 0x00000806ff0075a7 */ /* 0x000ea40008001105 */
[----:B--2---:R-:W-:Y:S05]  /*37e0*/  @!P0 BRA `(.L_x_70) ;  /* 0x0000009000308947 */ /* 0x004fea0003800000 */
.L_x_69:
[----:B------:R-:W-:Y:S01]  /*37f0*/  PRMT R4, R4, 0x654, R3 ;  /* 0x0000065404047816 */ /* 0x000fe20000000003 */
[----:B------:R-:W-:Y:S01]  /*3800*/  HFMA2 R3, -RZ, RZ, 0, 5.9604644775390625e-08 ;  /* 0x00000001ff037431 */ /* 0x000fe200000001ff */
[----:B------:R-:W-:Y:S01]  /*3810*/  UPRMT UR4, UR34, 0x654, UR7 ;  /* 0x0000065422047896 */ /* 0x000fe20008000007 */
[----:B------:R-:W-:Y:S02]  /*3820*/  IMAD.MOV.U32 R7, RZ, RZ, 0xffff ;  /* 0x0000ffffff077424 */ /* 0x000fe400078e00ff */
[----:B--2---:R-:W-:Y:S02]  /*3830*/  IMAD.MOV.U32 R6, RZ, RZ, 0x4 ;  /* 0x00000004ff067424 */ /* 0x004fe400078e00ff */
[----:B------:R-:W-:Y:S01]  /*3840*/  IMAD.SHL.U32 R9, R10, 0x20, RZ ;  /* 0x000000200a097824 */ /* 0x000fe200078e00ff */
[----:B------:R-:W-:Y:S02]  /*3850*/  MOV R5, UR4 ;  /* 0x0000000400057c02 */ /* 0x000fe40008000f00 */
[-C--:B------:R-:W-:Y:S01]  /*3860*/  SHF.L.U32 R8, R7, R10.reuse, RZ ;  /* 0x0000000a07087219 */ /* 0x080fe200000006ff */
[----:B------:R2:W-:Y:S01]  /*3870*/  SYNCS.ARRIVE.TRANS64.RED RZ, [UR4], R6 ;  /* 0x00000006ffff79a7 */ /* 0x0005e20008000404 */
[----:B------:R-:W-:Y:S01]  /*3880*/  SHF.L.U32 R7, R3, R10, RZ ;  /* 0x0000000a03077219 */ /* 0x000fe200000006ff */
[----:B------:R2:W-:Y:S04]  /*3890*/  STS [UR6+0x190], R9 ;  /* 0x00019009ff007988 */ /* 0x0005e80008000806 */
[----:B------:R2:W-:Y:S04]  /*38a0*/  STAS [R4.64], R10 ;  /* 0x0000000a04007dbd */ /* 0x0005e8000c0008ff */
[----:B------:R2:W-:Y:S04]  /*38b0*/  ATOMS.OR RZ, [UR5+0x14], R8 ;  /* 0x00001408ffff798c */ /* 0x0005e8000b000005 */
[----:B------:R2:W-:Y:S04]  /*38c0*/  ATOMS.OR RZ, [UR5+0x18], R7 ;  /* 0x00001807ffff798c */ /* 0x0005e8000b000005 */
[----:B------:R2:W-:Y:S02]  /*38d0*/  ATOMS.XOR RZ, [UR5+0x10], R3 ;  /* 0x00001003ffff798c */ /* 0x0005e4000b800005 */
.L_x_66:
[----:B-1----:R-:W-:Y:S05]  /*38e0*/  BSYNC B0 ;  /* 0x0000000000007941 */ /* 0x002fea0003800000 */
.L_x_65:
[----:B------:R-:W-:Y:S05]  /*38f0*/  BRA.U UP1, `(.L_x_71) ;  /* 0x00000001016c7547 */ /* 0x000fea000b800000 */
[----:B------:R-:W-:-:S03]  /*3900*/  UMOV UR4, 0xffffffff ;  /* 0xffffffff00047882 */ /* 0x000fc60000000000 */
[----:B------:R-:W-:Y:S05]  /*3910*/  BRA.DIV UR4, `(.L_x_72) ;  /* 0x0000008e04fc7947 */ /* 0x000fea000b800000 */
[----:B------:R-:W-:-:S13]  /*3920*/  ELECT P0, URZ, PT ;  /* 0x0000000000ff782f */ /* 0x000fda0003800000 */
.L_x_183:
[----:B------:R-:W-:Y:S05]  /*3930*/  @!P0 BRA `(.L_x_71) ;  /* 0x00000000005c8947 */ /* 0x000fea0003800000 */
[----:B--2---:R-:W2:Y:S02]  /*3940*/  LDS R4, [UR5+0x10] ;  /* 0x00001005ff047984 */ /* 0x004ea40008000800 */
[----:B--2---:R-:W-:-:S04]  /*3950*/  SHF.L.U32 R4, R4, 0x1f, RZ ;  /* 0x0000001f04047819 */ /* 0x004fc800000006ff */
[----:B------:R-:W2:Y:S02]  /*3960*/  SYNCS.PHASECHK.TRANS64.TRYWAIT P0, [UR5+0x8], R4 ;  /* 0x00000804ff0075a7 */ /* 0x000ea40008001105 */
[----:B--2---:R-:W-:Y:S05]  /*3970*/  @P0 BRA `(.L_x_73) ;  /* 0x0000000000080947 */ /* 0x004fea0003800000 */
[----:B------:R-:W2:Y:S02]  /*3980*/  SYNCS.PHASECHK.TRANS64.TRYWAIT P0, [UR5+0x8], R4 ;  /* 0x00000804ff0075a7 */ /* 0x000ea40008001105 */
[----:B--2---:R-:W-:Y:S05]  /*3990*/  @!P0 BRA `(.L_x_74) ;  /* 0x0000009000008947 */ /* 0x004fea0003800000 */
.L_x_73:
[----:B------:R-:W3:Y:S01]  /*39a0*/  LDS R6, [UR6+0x190] ;  /* 0x00019006ff067984 */ /* 0x000ee20008000800 */
[----:B--2---:R-:W-:Y:S02]  /*39b0*/  HFMA2 R3, -RZ, RZ, 0, 5.9604644775390625e-08 ;  /* 0x00000001ff037431 */ /* 0x004fe400000001ff */
[----:B------:R-:W-:Y:S01]  /*39c0*/  IMAD.MOV.U32 R4, RZ, RZ, 0xffff ;  /* 0x0000ffffff047424 */ /* 0x000fe200078e00ff */
[----:B------:R-:W-:Y:S01]  /*39d0*/  UPRMT UR4, UR34, 0x654, UR7 ;  /* 0x0000065422047896 */ /* 0x000fe20008000007 */
[----:B---3--:R-:W-:-:S03]  /*39e0*/  IMAD.SHL.U32 R5, R6, 0x20, RZ ;  /* 0x0000002006057824 */ /* 0x008fc600078e00ff */
[-C--:B------:R-:W-:Y:S02]  /*39f0*/  SHF.L.U32 R4, R4, R6.reuse, RZ ;  /* 0x0000000604047219 */ /* 0x080fe400000006ff */
[----:B------:R-:W-:Y:S01]  /*3a00*/  SHF.L.U32 R6, R3, R6, RZ ;  /* 0x0000000603067219 */ /* 0x000fe200000006ff */
[----:B------:R3:W-:Y:S04]  /*3a10*/  STS [UR6+0x190], R5 ;  /* 0x00019005ff007988 */ /* 0x0007e80008000806 */
[----:B------:R3:W-:Y:S04]  /*3a20*/  ATOMS.OR RZ, [UR5+0x14], R4 ;  /* 0x00001404ffff798c */ /* 0x0007e8000b000005 */
[----:B------:R3:W-:Y:S01]  /*3a30*/  ATOMS.OR RZ, [UR5+0x18], R6 ;  /* 0x00001806ffff798c */ /* 0x0007e2000b000005 */
[----:B------:R-:W-:Y:S03]  /*3a40*/  SYNCS.ARRIVE.TRANS64.RED.A1T0 RZ, [UR4], RZ ;  /* 0x000000ffffff79a7 */ /* 0x000fe60008100404 */
[----:B------:R3:W-:Y:S01]  /*3a50*/  ATOMS.XOR RZ, [UR5+0x10], R3 ;  /* 0x00001003ffff798c */ /* 0x0007e2000b800005 */
[----:B------:R-:W-:Y:S05]  /*3a60*/  BRA `(.L_x_71) ;  /* 0x0000000000107947 */ /* 0x000fea0003800000 */
.L_x_64:
[----:B------:R-:W-:Y:S02]  /*3a70*/  MOV R3, 0xffffffff ;  /* 0xffffffff00037802 */ /* 0x000fe40000000f00 */
[----:B------:R-:W-:-:S03]  /*3a80*/  MOV R4, 0x3ab0 ;  /* 0x00003ab000047802 */ /* 0x000fc60000000f00 */
[----:B------:R2:W-:Y:S04]  /*3a90*/  STS [UR6+0x190], R3 ;  /* 0x00019003ff007988 */ /* 0x0005e80008000806 */
[----:B-12--5:R-:W-:Y:S05]  /*3aa0*/  CALL.REL.NOINC `($__internal_1_$__cuda_sm10x_tcgen05_guardrail_trap_phase_invalid_during_alloc) ;  /* 0x0000009400a07944 */ /* 0x026fea0003c00000 */
.L_x_71:
[----:B------:R-:W-:Y:S05]  /*3ab0*/  WARPSYNC.ALL ;  /* 0x0000000000007948 */ /* 0x000fea0003800000 */
[----:B------:R-:W4:Y:S01]  /*3ac0*/  S2UR UR4, SR_CgaCtaId ;  /* 0x00000000000479c3 */ /* 0x000f220000008800 */
[----:B------:R-:W-:Y:S01]  /*3ad0*/  UMOV UR17, 0x400 ;  /* 0x0000040000117882 */ /* 0x000fe20000000000 */
[----:B------:R-:W-:-:S06]  /*3ae0*/  NOP ;  /* 0x0000000000007918 */ /* 0x000fcc0000000000 */
[----:B------:R-:W-:Y:S06]  /*3af0*/  BAR.ARV 0x6, 0xa0 ;  /* 0x0182800000007b1d */ /* 0x000fec0000002000 */
[----:B------:R-:W1:Y:S01]  /*3b00*/  LDCU UR6, c[0x0][0x38c] ;  /* 0x00007180ff0677ac */ /* 0x000e620008000800 */
[----:B------:R-:W-:Y:S01]  /*3b10*/  LOP3.LUT R0, R0, 0xffff, RZ, 0xc0, !PT ;  /* 0x0000ffff00007812 */ /* 0x000fe200078ec0ff */
[----:B--2---:R-:W-:Y:S01]  /*3b20*/  IMAD.MOV.U32 R9, RZ, RZ, 0x1 ;  /* 0x00000001ff097424 */ /* 0x004fe200078e00ff */
[----:B------:R-:W-:Y:S01]  /*3b30*/  LOP3.LUT R2, R2, 0xffff, RZ, 0xc0, !PT ;  /* 0x0000ffff02027812 */ /* 0x000fe200078ec0ff */
[----:B------:R-:W-:Y:S01]  /*3b40*/  IMAD.MOV.U32 R8, RZ, RZ, RZ ;  /* 0x000000ffff087224 */ /* 0x000fe200078e00ff */
[----:B------:R-:W-:Y:S01]  /*3b50*/  R2UR UR30, R0 ;  /* 0x00000000001e72ca */ /* 0x000fe200000e0000 */
[----:B------:R-:W-:Y:S01]  /*3b60*/  UMOV UR24, URZ ;  /* 0x000000ff00187c82 */ /* 0x000fe20008000000 */
[----:B------:R-:W-:Y:S01]  /*3b70*/  R2UR UR20, R2 ;  /* 0x00000000021472ca */ /* 0x000fe200000e0000 */
[----:B------:R-:W-:Y:S01]  /*3b80*/  UMOV UR15, URZ ;  /* 0x000000ff000f7c82 */ /* 0x000fe20008000000 */
[----:B------:R-:W-:Y:S01]  /*3b90*/  UMOV UR14, URZ ;  /* 0x000000ff000e7c82 */ /* 0x000fe20008000000 */
[----:B----4-:R-:W-:-:S02]  /*3ba0*/  ULEA UR17, UR4, UR17, 0x18 ;  /* 0x0000001104117291 */ /* 0x010fc4000f8ec0ff */
[----:B------:R-:W-:Y:S02]  /*3bb0*/  UISETP.NE.AND UP3, UPT, UR33, URZ, UPT ;  /* 0x000000ff2100728c */ /* 0x000fe4000bf65270 */
[----:B------:R-:W-:Y:S02]  /*3bc0*/  UIADD3 UR5, UPT, UPT, UR17, 0xc400, URZ ;  /* 0x0000c40011057890 */ /* 0x000fe4000fffe0ff */
[----:B------:R-:W-:Y:S02]  /*3bd0*/  UIADD3 UR4, UPT, UPT, UR17, 0x22400, URZ ;  /* 0x0002240011047890 */ /* 0x000fe4000fffe0ff */
[----:B-1----:R-:W-:Y:S01]  /*3be0*/  UIADD3 UR6, UPT, UPT, UR6, 0x3f, URZ ;  /* 0x0000003f06067890 */ /* 0x002fe2000fffe0ff */
[----:B---3--:R-:W1:Y:S01]  /*3bf0*/  LDS R3, [UR17+0x190] ;  /* 0x00019011ff037984 */ /* 0x008e620008000800 */
[----:B------:R-:W-:Y:S02]  /*3c00*/  USHF.R.U32.HI UR5, URZ, 0x4, UR5 ;  /* 0x00000004ff057899 */ /* 0x000fe40008011605 */
[----:B------:R-:W-:-:S02]  /*3c10*/  USHF.R.S32.HI UR25, URZ, 0x1f, UR6 ;  /* 0x0000001fff197899 */ /* 0x000fc40008011406 */
[----:B------:R-:W-:Y:S02]  /*3c20*/  USHF.R.U32.HI UR4, URZ, 0x4, UR4 ;  /* 0x00000004ff047899 */ /* 0x000fe40008011604 */
[----:B------:R-:W-:Y:S02]  /*3c30*/  ULEA.HI UR25, UR25, UR6, URZ, 0x6 ;  /* 0x0000000619197291 */ /* 0x000fe4000f8f30ff */
[----:B------:R-:W-:Y:S02]  /*3c40*/  ULOP3.LUT UR5, UR5, 0x3fff, URZ, 0xc0, !UPT ;  /* 0x00003fff05057892 */ /* 0x000fe4000f8ec0ff */
[----:B------:R-:W-:Y:S02]  /*3c50*/  USHF.R.S32.HI UR25, URZ, 0x6, UR25 ;  /* 0x00000006ff197899 */ /* 0x000fe40008011419 */
[----:B------:R-:W-:Y:S02]  /*3c60*/  ULOP3.LUT UR22, UR4, 0x3fff, URZ, 0xc0, !UPT ;  /* 0x00003fff04167892 */ /* 0x000fe4000f8ec0ff */
[----:B------:R-:W-:-:S02]  /*3c70*/  UISETP.LT.AND UP0, UPT, UR25, 0x1, UPT ;  /* 0x000000011900788c */ /* 0x000fc4000bf01270 */
[----:B------:R-:W-:Y:S02]  /*3c80*/  ULOP3.LUT UR21, UR5, 0x10000, URZ, 0xfc, !UPT ;  /* 0x0001000005157892 */ /* 0x000fe4000f8efcff */
[----:B------:R-:W-:Y:S02]  /*3c90*/  ULOP3.LUT UR22, UR22, 0x10000, URZ, 0xfc, !UPT ;  /* 0x0001000016167892 */ /* 0x000fe4000f8efcff */
[----:B------:R-:W-:Y:S01]  /*3ca0*/  USEL UR31, UR25, 0x1, !UP0 ;  /* 0x00000001191f7887 */ /* 0x000fe2000c000000 */
[----:B------:R-:W-:Y:S01]  /*3cb0*/  UMOV UR28, 0x0 ;  /* 0x00000000001c7882 */ /* 0x000fe20000000000 */
[----:B------:R-:W-:Y:S01]  /*3cc0*/  UMOV UR29, 0x10400010 ;  /* 0x10400010001d7882 */ /* 0x000fe20000000000 */
[----:B------:R-:W-:Y:S01]  /*3cd0*/  UMOV UR26, 0x0 ;  /* 0x00000000001a7882 */ /* 0x000fe20000000000 */
[----:B------:R-:W-:Y:S01]  /*3ce0*/  UMOV UR27, 0x10400010 ;  /* 0x10400010001b7882 */ /* 0x000fe20000000000 */
[----:B-1----:R-:W-:Y:S02]  /*3cf0*/  R2UR UR32, R3 ;  /* 0x00000000032072ca */ /* 0x002fe400000e0000 */
[----:B------:R-:W-:-:S13]  /*3d00*/  CS2R R2, SRZ ;  /* 0x0000000000027805 */ /* 0x000fda000001ff00 */
.L_x_82:
[C---:B------:R-:W-:Y:S02]  /*3d10*/  LEA R0, R8.reuse, UR17, 0x3 ;  /* 0x0000001108007c11 */ /* 0x040fe4000f8e18ff */
[----:B------:R-:W-:Y:S02]  /*3d20*/  SHF.L.U32 R5, R3, 0x1f, RZ ;  /* 0x0000001f03057819 */ /* 0x000fe400000006ff */
[----:B------:R-:W-:Y:S02]  /*3d30*/  LEA R4, R8, UR17, 0x4 ;  /* 0x0000001108047c11 */ /* 0x000fe4000f8e20ff */
[----:B------:R-:W1:Y:S02]  /*3d40*/  SYNCS.PHASECHK.TRANS64.TRYWAIT P0, [R0+URZ+0x100], R5 ;  /* 0x00010005000075a7 */ /* 0x000e6400080011ff */
[----:B-1-3--:R-:W-:Y:S05]  /*3d50*/  @!P0 BRA `(.L_x_75) ;  /* 0x0000008c00288947 */ /* 0x00afea0003800000 */
.L_x_184:
[----:B-1----:R-:W1:Y:S01]  /*3d60*/  LDS.128 R4, [R4+0x170] ;  /* 0x0001700004047984 */ /* 0x002e620000000c00 */
[----:B------:R-:W-:Y:S02]  /*3d70*/  VIADD R0, R0, 0x110 ;  /* 0x0000011000007836 */ /* 0x000fe40000000000 */
[----:B------:R-:W-:Y:S01]  /*3d80*/  VIADD R8, R8, 0x1 ;  /* 0x0000000108087836 */ /* 0x000fe20000000000 */
[----:B------:R-:W-:Y:S01]  /*3d90*/  @!PT LDS RZ, [RZ] ;  /* 0x00000000fffff984 */ /* 0x000fe20000000800 */
[----:B------:R-:W-:Y:S01]  /*3da0*/  @!PT LDS RZ, [RZ] ;  /* 0x00000000fffff984 */ /* 0x000fe20000000800 */
[----:B------:R-:W-:Y:S01]  /*3db0*/  @!PT LDS RZ, [RZ] ;  /* 0x00000000fffff984 */ /* 0x000fe20000000800 */
[----:B------:R-:W-:Y:S01]  /*3dc0*/  @!PT LDS RZ, [RZ] ;  /* 0x00000000fffff984 */ /* 0x000fe20000000800 */
[----:B------:R2:W-:Y:S06]  /*3dd0*/  MEMBAR.ALL.CTA ;  /* 0x0000000000007992 */ /* 0x0005ec0000008000 */
[----:B--2---:R-:W2:Y:S01]  /*3de0*/  FENCE.VIEW.ASYNC.S ;  /* 0x00000000000073c6 */ /* 0x004ea20000000000 */
[----:B------:R-:W-:-:S04]  /*3df0*/  PRMT R0, RZ, 0x654, R0 ;  /* 0x00000654ff007816 */ /* 0x000fc80000000000 */
[----:B--2---:R2:W-:Y:S01]  /*3e00*/  SYNCS.ARRIVE.TRANS64.RED.A1T0 RZ, [R0+URZ], RZ ;  /* 0x000000ff00ff79a7 */ /* 0x0045e200081004ff */
[----:B-1----:R-:W-:Y:S01]  /*3e10*/  LOP3.LUT P1, RZ, R6, 0x1, RZ, 0xc0, !PT ;  /* 0x0000000106ff7812 */ /* 0x002fe2000782c0ff */
[----:B--2---:R-:W-:-:S12]  /*3e20*/  BRA.U UP3, `(.L_x_76) ;  /* 0x0000000103e07547 */ /* 0x004fd8000b800000 */
[----:B------:R-:W1:Y:S01]  /*3e30*/  LDCU UR4, c[0x0][0x38c] ;  /* 0x00007180ff0477ac */ /* 0x000e620008000800 */
[----:B------:R-:W-:Y:S02]  /*3e40*/  PLOP3.LUT P2, PT, PT, PT, PT, 0x80, 0x8 ;  /* 0x000000000008781c */ /* 0x000fe40003f4f070 */
[----:B------:R-:W-:Y:S01]  /*3e50*/  SHF.L.U32 R5, R9, 0x1f, RZ ;  /* 0x0000001f09057819 */ /* 0x000fe200000006ff */
[----:B------:R-:W-:Y:S02]  /*3e60*/  ULEA UR23, UR24, UR17, 0x3 ;  /* 0x0000001118177291 */ /* 0x000fe4000f8e18ff */
[----:B------:R-:W-:Y:S02]  /*3e70*/  ULEA UR18, UR24, UR32, 0x8 ;  /* 0x0000002018127291 */ /* 0x000fe4000f8e40ff */
[----:B-1----:R-:W-:-:S06]  /*3e80*/  UISETP.GE.AND UP0, UPT, UR4, 0x1, UPT ;  /* 0x000000010400788c */ /* 0x002fcc000bf06270 */
[----:B------:R-:W-:-:S05]  /*3e90*/  PLOP3.LUT P0, PT, PT, PT, UP0, 0x80, 0x8 ;  /* 0x000000000008781c */ /* 0x000fca0003f0f008 */
[----:B------:R-:W-:-:S08]  /*3ea0*/  @UP0 ULEA UR4, UR15, UR17, 0x3 ;  /* 0x000000110f040291 */ /* 0x000fd0000f8e18ff */
[----:B------:R-:W-:-:S04]  /*3eb0*/  @P0 SHF.L.U32 R0, R2, 0x1f, RZ ;  /* 0x0000001f02000819 */ /* 0x000fc800000006ff */
[----:B------:R1:W2:Y:S01]  /*3ec0*/  @P0 SYNCS.PHASECHK.TRANS64.TRYWAIT P2, [UR4], R0 ;  /* 0x00000000ff0005a7 */ /* 0x0002a20008041104 */
[----:B------:R-:W3:Y:S02]  /*3ed0*/  SYNCS.PHASECHK.TRANS64.TRYWAIT P0, [UR23+0x130], R5 ;  /* 0x00013005ff0075a7 */ /* 0x000ee40008001117 */
[----:B-123--:R-:W-:Y:S05]  /*3ee0*/  @!P0 BRA `(.L_x_77) ;  /* 0x0000008800d88947 */ /* 0x00efea0003800000 */
.L_x_186:
[----:B------:R-:W-:Y:S01]  /*3ef0*/  UMOV UR19, UR14 ;  /* 0x0000000e00137c82 */ /* 0x000fe20008000000 */
[----:B------:R-:W-:Y:S05]  /*3f00*/  BRA.U !UP0, `(.L_x_78) ;  /* 0x0000000108987547 */ /* 0x000fea000b800000 */
[----:B------:R-:W-:Y:S02]  /*3f10*/  UIADD3 UR19, UPT, UPT, UR31, UR14, URZ ;  /* 0x0000000e1f137290 */ /* 0x000fe4000fffe0ff */
[----:B------:R-:W-:Y:S01]  /*3f20*/  UPLOP3.LUT UP2, UPT, UPT, UPT, UPT, 0x40, 0x4 ;  /* 0x000000000004789c */ /* 0x000fe20003f4e870 */
[----:B------:R-:W-:Y:S01]  /*3f30*/  UMOV UR16, UR25 ;  /* 0x0000001900107c82 */ /* 0x000fe20008000000 */
[----:B------:R-:W-:-:S09]  /*3f40*/  UMOV UR6, UR15 ;  /* 0x0000000f00067c82 */ /* 0x000fd20008000000 */
.L_x_81:
[----:B--2---:R-:W-:Y:S01]  /*3f50*/  ULEA UR5, UR6, UR17, 0x3 ;  /* 0x0000001106057291 */ /* 0x004fe2000f8e18ff */
[----:B---3--:R-:W-:Y:S11]  /*3f60*/  @P2 BRA `(.L_x_79) ;  /* 0x00000000000c2947 */ /* 0x008ff60003800000 */
[----:B-1----:R-:W-:Y:S04]  /*3f70*/  SHF.L.U32 R5, R2, 0x1f, RZ ;  /* 0x0000001f02057819 */ /* 0x002fe800000006ff */
[----:B------:R-:W1:Y:S02]  /*3f80*/  SYNCS.PHASECHK.TRANS64.TRYWAIT P0, [UR5], R5 ;  /* 0x00000005ff0075a7 */ /* 0x000e640008001105 */
[----:B-1----:R-:W-:Y:S05]  /*3f90*/  @!P0 BRA `(.L_x_80) ;  /* 0x0000008800c48947 */ /* 0x002fea0003800000 */
.L_x_79:
[----:B------:R-:W-:Y:S01]  /*3fa0*/  UISETP.NE.AND UP0, UPT, UR16, 0x1, UPT ;  /* 0x000000011000788c */ /* 0x000fe2000bf05270 */
[----:B------:R-:W-:Y:S01]  /*3fb0*/  PLOP3.LUT P2, PT, PT, PT, PT, 0x80, 0x8 ;  /* 0x000000000008781c */ /* 0x000fe20003f4f070 */
[----:B------:R-:W-:Y:S02]  /*3fc0*/  UIADD3 UR4, UPT, UPT, UR6, 0x1, URZ ;  /* 0x0000000106047890 */ /* 0x000fe4000fffe0ff */
[----:B------:R-:W-:Y:S02]  /*3fd0*/  ULEA UR12, UR6, UR22, 0x9 ;  /* 0x00000016060c7291 */ /* 0x000fe4000f8e48ff */
[----:B------:R-:W-:Y:S01]  /*3fe0*/  UISETP.NE.AND UP1, UPT, UR4, 0xb, UPT ;  /* 0x0000000b0400788c */ /* 0x000fe2000bf25270 */
[----:B------:R-:W-:Y:S01]  /*3ff0*/  PLOP3.LUT P0, PT, PT, PT, UP0, 0x80, 0x8 ;  /* 0x000000000008781c */ /* 0x000fe20003f0f008 */
[----:B------:R-:W-:Y:S02]  /*4000*/  UIADD3 UR10, UPT, UPT, UR12, 0x2, URZ ;  /* 0x000000020c0a7890 */ /* 0x000fe4000fffe0ff */
[----:B------:R-:W-:Y:S02]  /*4010*/  USEL UR7, URZ, 0x1, UP1 ;  /* 0x00000001ff077887 */ /* 0x000fe40008800000 */
[----:B------:R-:W-:Y:S02]  /*4020*/  USEL UR15, UR4, URZ, UP1 ;  /* 0x000000ff040f7287 */ /* 0x000fe40008800000 */
[----:B------:R-:W-:Y:S02]  /*4030*/  UIADD3 UR14, UPT, UPT, UR14, 0x1, URZ ;  /* 0x000000010e0e7890 */ /* 0x000fe4000fffe0ff */
[----:B------:R-:W-:Y:S01]  /*4040*/  @UP0 ULEA UR4, UR15, UR17, 0x3 ;  /* 0x000000110f040291 */ /* 0x000fe2000f8e18ff */
[----:B------:R-:W-:Y:S01]  /*4050*/  LOP3.LUT R2, R2, UR7, RZ, 0x3c, !PT ;  /* 0x0000000702027c12 */ /* 0x000fe2000f8e3cff */
[----:B------:R-:W-:Y:S01]  /*4060*/  UIADD3 UR7, UPT, UPT, UR5, 0x58, URZ ;  /* 0x0000005805077890 */ /* 0x000fe2000fffe0ff */
[----:B------:R-:W-:Y:S02]  /*4070*/  UMOV UR13, 0x80004020 ;  /* 0x80004020000d7882 */ /* 0x000fe40000000000 */
[----:B-1----:R-:W-:Y:S01]  /*4080*/  @P0 SHF.L.U32 R0, R2, 0x1f, RZ ;  /* 0x0000001f02000819 */ /* 0x002fe200000006ff */
[----:B------:R-:W-:Y:S01]  /*4090*/  UMOV UR5, 0x80004020 ;  /* 0x8000402000057882 */ /* 0x000fe20000000000 */
[----:B------:R-:W-:Y:S01]  /*40a0*/  UMOV UR11, 0x80004020 ;  /* 0x80004020000b7882 */ /* 0x000fe20000000000 */
[----:B------:R-:W-:Y:S01]  /*40b0*/  UMOV UR9, 0x80004020 ;  /* 0x8000402000097882 */ /* 0x000fe20000000000 */
[----:B------:R2:W3:Y:S01]  /*40c0*/  @P0 SYNCS.PHASECHK.TRANS64.TRYWAIT P2, [UR4], R0 ;  /* 0x00000000ff0005a7 */ /* 0x0004e20008041104 */
[----:B------:R-:W-:Y:S02]  /*40d0*/  ULEA UR4, UR6, UR21, 0x9 ;  /* 0x0000001506047291 */ /* 0x000fe4000f8e48ff */
[----:B------:R-:W-:Y:S02]  /*40e0*/  UISETP.NE.AND UP0, UPT, UR14, UR19, UPT ;  /* 0x000000130e00728c */ /* 0x000fe4000bf05270 */
[----:B------:R-:W-:Y:S02]  /*40f0*/  UIADD3 UR8, UPT, UPT, UR4, 0x2, URZ ;  /* 0x0000000204087890 */ /* 0x000fe4000fffe0ff */
[----:B------:R-:W-:Y:S01]  /*4100*/  UIADD3 UR16, UPT, UPT, UR16, -0x1, URZ ;  /* 0xffffffff10107890 */ /* 0x000fe2000fffe0ff */
[----:B------:R-:W-:Y:S02]  /*4110*/  UMOV UR6, UR15 ;  /* 0x0000000f00067c82 */ /* 0x000fe40008000000 */
[----:B------:R2:W-:Y:S01]  /*4120*/  UTCQMMA.2CTA gdesc[UR4], gdesc[UR12], tmem[UR18], tmem[UR28], idesc[UR29], UP2 ;  /* 0x00ff1c0c040075ea */ /* 0x0005e20009200312 */
[----:B------:R-:W-:Y:S03]  /*4130*/  UPLOP3.LUT UP2, UPT, UPT, UPT, UPT, 0x80, 0x8 ;  /* 0x000000000008789c */ /* 0x000fe60003f4f070 */
[----:B------:R2:W-:Y:S01]  /*4140*/  UTCQMMA.2CTA gdesc[UR8], gdesc[UR10], tmem[UR18], tmem[UR26], idesc[UR27], UPT ;  /* 0x00ff1a0a080075ea */ /* 0x0005e2000ba00312 */
[----:B------:R2:W-:Y:S01]  /*4150*/  UTCBAR.2CTA.MULTICAST [UR7], URZ, UR20 ;  /* 0x000000ff070073e9 */ /* 0x0005e20008200814 */
[----:B------:R-:W-:Y:S06]  /*4160*/  BRA.U UP0, `(.L_x_81) ;  /* 0xfffffffd00787547 */ /* 0x000fec000b83ffff */
.L_x_78:
[----:B--2---:R-:W-:Y:S01]  /*4170*/  UIADD3 UR4, UPT, UPT, UR23, 0x120, URZ ;  /* 0x0000012017047890 */ /* 0x004fe2000fffe0ff */
[----:B------:R-:W-:-:S08]  /*4180*/  UMOV UR14, UR19 ;  /* 0x00000013000e7c82 */ /* 0x000fd00008000000 */
[----:B------:R2:W-:Y:S01]  /*4190*/  UTCBAR.2CTA.MULTICAST [UR4], URZ, UR30 ;  /* 0x000000ff040073e9 */ /* 0x0005e2000820081e */
[----:B------:R-:W-:Y:S02]  /*41a0*/  NOP ;  /* 0x0000000000007918 */ /* 0x000fe40000000000 */
.L_x_76:
[----:B--2---:R-:W-:Y:S01]  /*41b0*/  UIADD3 UR4, UPT, UPT, UR24, 0x1, URZ ;  /* 0x0000000118047890 */ /* 0x004fe2000fffe0ff */
[----:B------:R-:W-:-:S03]  /*41c0*/  ISETP.NE.AND P0, PT, R8, 0x2, PT ;  /* 0x000000020800780c */ /* 0x000fc60003f05270 */
[----:B------:R-:W-:Y:S01]  /*41d0*/  UISETP.NE.AND UP0, UPT, UR4, 0x2, UPT ;  /* 0x000000020400788c */ /* 0x000fe2000bf05270 */
[----:B-1----:R-:W-:Y:S02]  /*41e0*/  SEL R0, RZ, 0x1, P0 ;  /* 0x00000001ff007807 */ /* 0x002fe40000000000 */
[----:B------:R-:W-:Y:S01]  /*41f0*/  SEL R8, R8, RZ, P0 ;  /* 0x000000ff08087207 */ /* 0x000fe20000000000 */
[----:B------:R-:W-:Y:S01]  /*4200*/  USEL UR5, URZ, 0x1, UP0 ;  /* 0x00000001ff057887 */ /* 0x000fe20008000000 */
[----:B------:R-:W-:Y:S01]  /*4210*/  LOP3.LUT R3, R3, R0, RZ, 0x3c, !PT ;  /* 0x0000000003037212 */ /* 0x000fe200078e3cff */
[----:B------:R-:W-:-:S04]  /*4220*/  USEL UR24, UR4, URZ, UP0 ;  /* 0x000000ff04187287 */ /* 0x000fc80008000000 */
[----:B------:R-:W-:Y:S01]  /*4230*/  LOP3.LUT R9, R9, UR5, RZ, 0x3c, !PT ;  /* 0x0000000509097c12 */ /* 0x000fe2000f8e3cff */
[----:B------:R-:W-:Y:S07]  /*4240*/  @P1 BRA `(.L_x_82) ;  /* 0xfffffff800b01947 */ /* 0x000fee000383ffff */
[----:B------:R-:W1:Y:S01]  /*4250*/  S2UR UR8, SR_CgaCtaId ;  /* 0x00000000000879c3 */ /* 0x000e620000008800 */
[----:B------:R-:W-:Y:S01]  /*4260*/  ELECT P0, URZ, PT ;  /* 0x0000000000ff782f */ /* 0x000fe20003800000 */
[----:B------:R-:W-:Y:S01]  /*4270*/  HFMA2 R0, -RZ, RZ, 0, 5.9604644775390625e-08 ;  /* 0x00000001ff007431 */ /* 0x000fe200000001ff */
[----:B------:R-:W-:-:S05]  /*4280*/  UMOV UR4, 0x40 ;  /* 0x0000004000047882 */ /* 0x000fca0000000000 */
[----:B------:R-:W-:Y:S01]  /*4290*/  UVIRTCOUNT.DEALLOC.SMPOOL 0x80 ;  /* 0x000000800000784c */ /* 0x000fe20000000000 */
[----:B------:R-:W-:Y:S02]  /*42a0*/  UISETP.NE.AND UP0, UPT, UR33, URZ, UPT ;  /* 0x000000ff2100728c */ /* 0x000fe4000bf05270 */
[----:B-1----:R-:W-:-:S09]  /*42b0*/  ULEA UR8, UR8, UR4, 0x18 ;  /* 0x0000000408087291 */ /* 0x002fd2000f8ec0ff */
[----:B------:R1:W-:Y:S01]  /*42c0*/  @P0 STS.U8 [UR8+0x1c], R0 ;  /* 0x00001c00ff000988 */ /* 0x0003e20008000008 */
[----:B------:R-:W-:Y:S05]  /*42d0*/  BRA.U UP0, `(.L_x_83) ;  /* 0x0000000100587547 */ /* 0x000fea000b800000 */
[----:B------:R-:W-:Y:S01]  /*42e0*/  UIADD3 UR5, UPT, UPT, UR17, 0x130, URZ ;  /* 0x0000013011057890 */ /* 0x000fe2000fffe0ff */
[----:B------:R-:W-:-:S03]  /*42f0*/  SHF.L.U32 R3, R9, 0x1f, RZ ;  /* 0x0000001f09037819 */ /* 0x000fc600000006ff */
[----:B------:R-:W-:-:S09]  /*4300*/  ULEA UR4, UR24, UR5, 0x3 ;  /* 0x0000000518047291 */ /* 0x000fd2000f8e18ff */
[----:B------:R-:W2:Y:S02]  /*4310*/  SYNCS.PHASECHK.TRANS64.TRYWAIT P0, [UR4], R3 ;  /* 0x00000003ff0075a7 */ /* 0x000ea40008001104 */
[----:B--2---:R-:W-:Y:S05]  /*4320*/  @!P0 BRA `(.L_x_84) ;  /* 0x0000008400f88947 */ /* 0x004fea0003800000 */
.L_x_189:
[----:B------:R-:W-:-:S04]  /*4330*/  UIADD3 UR4, UPT, UPT, UR24, 0x1, URZ ;  /* 0x0000000118047890 */ /* 0x000fc8000fffe0ff */
[----:B------:R-:W-:-:S04]  /*4340*/  UISETP.NE.AND UP1, UPT, UR4, 0x2, UPT ;  /* 0x000000020400788c */ /* 0x000fc8000bf25270 */
[----:B------:R-:W-:Y:S02]  /*4350*/  USEL UR6, URZ, 0x1, UP1 ;  /* 0x00000001ff067887 */ /* 0x000fe40008800000 */
[----:B------:R-:W-:-:S04]  /*4360*/  USEL UR4, UR4, URZ, UP1 ;  /* 0x000000ff04047287 */ /* 0x000fc80008800000 */
[----:B------:R-:W-:Y:S01]  /*4370*/  ULEA UR4, UR4, UR5, 0x3 ;  /* 0x0000000504047291 */ /* 0x000fe2000f8e18ff */
[----:B-1----:R-:W-:-:S04]  /*4380*/  LOP3.LUT R3, R9, UR6, RZ, 0x3c, !PT ;  /* 0x0000000609037c12 */ /* 0x002fc8000f8e3cff */
[----:B------:R-:W-:Y:S01]  /*4390*/  SHF.L.U32 R3, R3, 0x1f, RZ ;  /* 0x0000001f03037819 */ /* 0x000fe200000006ff */
[----:B------:R-:W-:-:S04]  /*43a0*/  IMAD.U32 R0, RZ, RZ, UR4 ;  /* 0x00000004ff007e24 */ /* 0x000fc8000f8e00ff */
[----:B------:R1:W2:Y:S03]  /*43b0*/  SYNCS.PHASECHK.TRANS64.TRYWAIT P0, [R0+URZ], R3 ;  /* 0x00000003000075a7 */ /* 0x0002a600080011ff */
[----:B--2---:R-:W-:Y:S05]  /*43c0*/  @!P0 NANOSLEEP.SYNCS 0x989680 ;  /* 0x009896800000895d */ /* 0x004fea0003900000 */
[----:B------:R-:W2:Y:S02]  /*43d0*/  @!P0 SYNCS.PHASECHK.TRANS64 P0, [R0+URZ], R3 ;  /* 0x00000003000085a7 */ /* 0x000ea400080010ff */
[----:B--2---:R-:W-:Y:S05]  /*43e0*/  @P0 BRA `(.L_x_85) ;  /* 0x0000000000200947 */ /* 0x004fea0003800000 */
.L_x_86:
[----:B--2---:R2:W4:Y:S02]  /*43f0*/  SYNCS.PHASECHK.TRANS64.TRYWAIT P0, [R0+URZ], R3 ;  /* 0x00000003000075a7 */ /* 0x00452400080011ff */
[----:B----4-:R-:W-:Y:S05]  /*4400*/  @!P0 NANOSLEEP.SYNCS 0x989680 ;  /* 0x009896800000895d */ /* 0x010fea0003900000 */
[----:B------:R-:W4:Y:S02]  /*4410*/  @!P0 SYNCS.PHASECHK.TRANS64 P0, [R0+URZ], R3 ;  /* 0x00000003000085a7 */ /* 0x000f2400080010ff */
[----:B----4-:R-:W-:Y:S05]  /*4420*/  @!P0 BRA `(.L_x_86) ;  /* 0xfffffffc00f08947 */ /* 0x010fea000383ffff */
[----:B------:R-:W-:Y:S05]  /*4430*/  BRA `(.L_x_85) ;  /* 0x00000000000c7947 */ /* 0x000fea0003800000 */
.L_x_83:
[----:B------:R-:W-:-:S04]  /*4440*/  UIADD3 UR4, UPT, UPT, UR17, 0x160, URZ ;  /* 0x0000016011047890 */ /* 0x000fc8000fffe0ff */
[----:B------:R-:W-:-:S09]  /*4450*/  UPRMT UR4, UR34, 0x654, UR4 ;  /* 0x0000065422047896 */ /* 0x000fd20008000004 */
[----:B------:R-:W-:Y:S03]  /*4460*/  SYNCS.ARRIVE.TRANS64.RED.A1T0 RZ, [UR4], RZ ;  /* 0x000000ffffff79a7 */ /* 0x000fe60008100404 */
.L_x_85:
[----:B-12---:R-:W-:Y:S01]  /*4470*/  SHF.L.U32 R3, RZ, 0x1f, RZ ;  /* 0x0000001fff037819 */ /* 0x006fe200000006ff */
[----:B------:R-:W-:Y:S01]  /*4480*/  UIADD3 UR4, UPT, UPT, UR17, 0x160, URZ ;  /* 0x0000016011047890 */ /* 0x000fe2000fffe0ff */
[----:B------:R-:W-:Y:S02]  /*4490*/  PLOP3.LUT P0, PT, PT, PT, UP0, 0x80, 0x8 ;  /* 0x000000000008781c */ /* 0x000fe40003f0f008 */
[----:B------:R-:W1:Y:S02]  /*44a0*/  SYNCS.PHASECHK.TRANS64.TRYWAIT P1, [UR17+0x160], R3 ;  /* 0x00016003ff0075a7 */ /* 0x000e640008021111 */
[----:B-1----:R-:W-:Y:S09]  /*44b0*/  @!P1 BRA `(.L_x_87) ;  /* 0x0000008400ac9947 */ /* 0x002ff20003800000 */
.L_x_191:
[----:B------:R-:W-:Y:S01]  /*44c0*/  @!UP0 UPRMT UR4, UR34, 0x654, UR4 ;  /* 0x0000065422048896 */ /* 0x000fe20008000004 */
[----:B------:R-:W-:Y:S01]  /*44d0*/  UMOV UR5, 0xffff ;  /* 0x0000ffff00057882 */ /* 0x000fe20000000000 */
[----:B------:R-:W-:-:S07]  /*44e0*/  UMOV UR6, 0x1 ;  /* 0x0000000100067882 */ /* 0x000fce0000000000 */
[----:B------:R-:W-:Y:S01]  /*44f0*/  @!P0 SYNCS.ARRIVE.TRANS64.RED.A1T0 RZ, [UR4], RZ ;  /* 0x000000ffffff89a7 */ /* 0x000fe20008100404 */
[----:B------:R-:W-:Y:S01]  /*4500*/  NOP ;  /* 0x0000000000007918 */ /* 0x000fe20000000000 */
[----:B-1----:R-:W1:Y:S01]  /*4510*/  LDS R0, [UR8+0x14] ;  /* 0x00001408ff007984 */ /* 0x002e620008000800 */
[----:B------:R-:W-:-:S04]  /*4520*/  ULOP3.LUT UR4, UR32, 0xffff, URZ, 0xc0, !UPT ;  /* 0x0000ffff20047892 */ /* 0x000fc8000f8ec0ff */
[----:B------:R-:W-:-:S04]  /*4530*/  USHF.R.U32.HI UR4, URZ, 0x5, UR4 ;  /* 0x00000005ff047899 */ /* 0x000fc80008011604 */
[----:B------:R-:W-:Y:S02]  /*4540*/  USHF.L.U32 UR5, UR5, UR4, URZ ;  /* 0x0000000405057299 */ /* 0x000fe400080006ff */
[----:B------:R-:W-:-:S04]  /*4550*/  USHF.L.U32 UR4, UR6, UR4, URZ ;  /* 0x0000000406047299 */ /* 0x000fc800080006ff */
[----:B-1----:R-:W-:-:S04]  /*4560*/  LOP3.LUT R0, R0, UR5, RZ, 0xc0, !PT ;  /* 0x0000000500007c12 */ /* 0x002fc8000f8ec0ff */
[----:B------:R-:W-:-:S13]  /*4570*/  ISETP.NE.AND P0, PT, R0, UR5, PT ;  /* 0x0000000500007c0c */ /* 0x000fda000bf05270 */
[----:B------:R-:W-:Y:S05]  /*4580*/  @P0 BRA `(.L_x_88) ;  /* 0x0000000000580947 */ /* 0x000fea0003800000 */
[----:B------:R-:W1:Y:S02]  /*4590*/  LDS R0, [UR8+0x18] ;  /* 0x00001808ff007984 */ /* 0x000e640008000800 */
[----:B-1----:R-:W-:-:S04]  /*45a0*/  LOP3.LUT R0, R0, UR4, RZ, 0xc0, !PT ;  /* 0x0000000400007c12 */ /* 0x002fc8000f8ec0ff */
[----:B------:R-:W-:-:S13]  /*45b0*/  ISETP.NE.AND P0, PT, R0, UR4, PT ;  /* 0x0000000400007c0c */ /* 0x000fda000bf05270 */
[----:B------:R-:W-:Y:S05]  /*45c0*/  @P0 BRA `(.L_x_89) ;  /* 0x00000000003c0947 */ /* 0x000fea0003800000 */
[----:B------:R-:W1:Y:S01]  /*45d0*/  S2R R2, SR_LANEID ;  /* 0x0000000000027919 */ /* 0x000e620000000000 */
[----:B------:R-:W-:Y:S01]  /*45e0*/  ULOP3.LUT UR5, URZ, UR5, URZ, 0x33, !UPT ;  /* 0x00000005ff057292 */ /* 0x000fe2000f8e33ff */
[----:B------:R-:W-:Y:S01]  /*45f0*/  LOP3.LUT R4, RZ, UR4, RZ, 0x33, !PT ;  /* 0x00000004ff047c12 */ /* 0x000fe2000f8e33ff */
[----:B------:R-:W-:Y:S02]  /*4600*/  VOTEU.ANY UR4, UPT, PT ;  /* 0x0000000000047886 */ /* 0x000fe400038e0100 */
[----:B------:R-:W-:Y:S01]  /*4610*/  UFLO.U32 UR4, UR4 ;  /* 0x00000004000472bd */ /* 0x000fe200080e0000 */
[----:B------:R-:W2:Y:S01]  /*4620*/  REDUX UR6, R4 ;  /* 0x00000000040673c4 */ /* 0x000ea20000000000 */
[----:B------:R-:W-:-:S06]  /*4630*/  IMAD.U32 R0, RZ, RZ, UR5 ;  /* 0x00000005ff007e24 */ /* 0x000fcc000f8e00ff */
[----:B------:R4:W-:Y:S01]  /*4640*/  UTCATOMSWS.AND URZ, UR5 ;  /* 0x0000000500ff79e3 */ /* 0x0009e20008000000 */
[----:B------:R-:W3:Y:S01]  /*4650*/  REDUX UR7, R0 ;  /* 0x00000000000773c4 */ /* 0x000ee20000000000 */
[----:B-1----:R-:W-:Y:S01]  /*4660*/  ISETP.EQ.U32.AND P0, PT, R2, UR4, PT ;  /* 0x0000000402007c0c */ /* 0x002fe2000bf02070 */
[----:B--2---:R-:W-:Y:S01]  /*4670*/  IMAD.U32 R2, RZ, RZ, UR6 ;  /* 0x00000006ff027e24 */ /* 0x004fe2000f8e00ff */
[----:B---3--:R-:W-:-:S11]  /*4680*/  MOV R3, UR7 ;  /* 0x0000000700037c02 */ /* 0x008fd60008000f00 */
[----:B------:R4:W-:Y:S04]  /*4690*/  @P0 ATOMS.AND RZ, [UR8+0x14], R3 ;  /* 0x00001403ffff098c */ /* 0x0009e8000a800008 */
[----:B------:R4:W-:Y:S01]  /*46a0*/  @P0 ATOMS.AND RZ, [UR8+0x18], R2 ;  /* 0x00001802ffff098c */ /* 0x0009e2000a800008 */
[----:B------:R-:W-:Y:S05]  /*46b0*/  BRA `(.L_x_90) ;  /* 0x0000000000147947 */ /* 0x000fea0003800000 */
.L_x_89:
[----:B------:R-:W-:Y:S02]  /*46c0*/  MOV R2, 0x46e0 ;  /* 0x000046e000027802 */ /* 0x000fe40000000f00 */
[----:B---3-5:R-:W-:Y:S05]  /*46d0*/  CALL.REL.NOINC `($__internal_0_$__cuda_sm10x_tcgen05_guardrail_trap_col_being_dealloced_not_returned_by_alloc) ;  /* 0x0000008800887944 */ /* 0x028fea0003c00000 */
[----:B------:R-:W-:Y:S05]  /*46e0*/  BRA `(.L_x_90) ;  /* 0x0000000000087947 */ /* 0x000fea0003800000 */
.L_x_88:
[----:B------:R-:W-:Y:S02]  /*46f0*/  MOV R2, 0x4710 ;  /* 0x0000471000027802 */ /* 0x000fe40000000f00 */
[----:B---3-5:R-:W-:Y:S05]  /*4700*/  CALL.REL.NOINC `($__internal_2_$__cuda_sm10x_tcgen05_guardrail_trap_unallocated_columns_being_dealloced) ;  /* 0x0000008800947944 */ /* 0x028fea0003c00000 */
.L_x_90:
[----:B------:R-:W-:Y:S01]  /*4710*/  NOP ;  /* 0x0000000000007918 */ /* 0x000fe20000000000 */
[----:B----4-:R-:W-:Y:S05]  /*4720*/  EXIT ;  /* 0x000000000000794d */ /* 0x010fea0003800000 */
.L_x_63:
[----:B------:R-:W-:-:S09]  /*4730*/  UISETP.NE.OR UP0, UPT, UR18, 0x3, !UP4 ;  /* 0x000000031200788c */ /* 0x000fd2000e705670 */
[----:B------:R-:W-:Y:S05]  /*4740*/  BRA.U UP0, `(.L_x_91) ;  /* 0x0000001100807547 */ /* 0x000fea000b800000 */
[----:B------:R-:W2:Y:S01]  /*4750*/  LDCU.64 UR4, c[0x0][0x888] ;  /* 0x00011100ff0477ac */ /* 0x000ea20008000a00 */
[----:B------:R-:W3:Y:S01]  /*4760*/  LDC.64 R12, c[0x0][0x348] ;  /* 0x0000d200ff0c7b82 */ /* 0x000ee20000000a00 */
[----:B------:R-:W-:Y:S02]  /*4770*/  HFMA2 R9, -RZ, RZ, 0, 0 ;  /* 0x00000000ff097431 */ /* 0x000fe400000001ff */
[----:B------:R-:W-:Y:S01]  /*4780*/  IMAD.MOV.U32 R11, RZ, RZ, 0x1 ;  /* 0x00000001ff0b7424 */ /* 0x000fe200078e00ff */
[----:B------:R-:W4:Y:S01]  /*4790*/  LDCU UR40, c[0x0][0x370] ;  /* 0x00006e00ff2877ac */ /* 0x000f220008000800 */
[----:B------:R-:W-:Y:S01]  /*47a0*/  IMAD.MOV.U32 R10, RZ, RZ, RZ ;  /* 0x000000ffff0a7224 */ /* 0x000fe200078e00ff */
[----:B------:R-:W-:Y:S01]  /*47b0*/  MOV R3, 0x2000 ;  /* 0x0000200000037802 */ /* 0x000fe20000000f00 */
[----:B------:R-:W4:Y:S01]  /*47c0*/  LDCU.128 UR48, c[0x0][0xb10] ;  /* 0x00016200ff3077ac */ /* 0x000f220008000c00 */
[----:B------:R-:W1:Y:S01]  /*47d0*/  LDCU UR37, c[0x0][0x374] ;  /* 0x00006e80ff2577ac */ /* 0x000e620008000800 */
[----:B------:R-:W1:Y:S01]  /*47e0*/  LDCU.64 UR38, c[0x0][0x890] ;  /* 0x00011200ff2677ac */ /* 0x000e620008000a00 */
[----:B------:R-:W1:Y:S01]  /*47f0*/  LDCU UR15, c[0x0][0xb0c] ;  /* 0x00016180ff0f77ac */ /* 0x000e620008000800 */
[----:B--2---:R-:W-:Y:S01]  /*4800*/  UISETP.NE.U32.AND UP0, UPT, UR4, URZ, UPT ;  /* 0x000000ff0400728c */ /* 0x004fe2000bf05070 */
[----:B------:R-:W2:Y:S01]  /*4810*/  LDCU UR47, c[0x0][0xb20] ;  /* 0x00016400ff2f77ac */ /* 0x000ea20008000800 */
[----:B------:R-:W2:Y:S01]  /*4820*/  LDCU UR4, c[0x0][0xb30] ;  /* 0x00016600ff0477ac */ /* 0x000ea20008000800 */
[----:B------:R-:W-:Y:S01]  /*4830*/  UMOV UR21, 0x400 ;  /* 0x0000040000157882 */ /* 0x000fe20000000000 */
[----:B----4-:R-:W-:-:S02]  /*4840*/  UIMAD.WIDE.U32 UR6, UR40, UR48, URZ ;  /* 0x00000030280672a5 */ /* 0x010fc4000f8e00ff */
[----:B-1----:R-:W-:Y:S02]  /*4850*/  UIMAD.WIDE.U32 UR8, UR37, UR51, URZ ;  /* 0x00000033250872a5 */ /* 0x002fe4000f8e00ff */
[----:B------:R-:W-:Y:S02]  /*4860*/  ULEA UR21, UR45, UR21, 0x18 ;  /* 0x000000152d157291 */ /* 0x000fe4000f8ec0ff */
[----:B------:R-:W-:Y:S02]  /*4870*/  UISETP.NE.U32.AND UP6, UPT, UR38, URZ, UPT ;  /* 0x000000ff2600728c */ /* 0x000fe4000bfc5070 */
[----:B------:R-:W-:Y:S02]  /*4880*/  UIADD3 UR41, UPT, UPT, UR21, 0xc8, URZ ;  /* 0x000000c815297890 */ /* 0x000fe4000fffe0ff */
[----:B------:R-:W-:Y:S02]  /*4890*/  UISETP.NE.AND.EX UP5, UPT, UR5, URZ, UPT, UP0 ;  /* 0x000000ff0500728c */ /* 0x000fe4000bfa5300 */
[----:B------:R-:W-:Y:S01]  /*48a0*/  UISETP.NE.AND UP0, UPT, UR42, 0x1, UPT ;  /* 0x000000012a00788c */ /* 0x000fe2000bf05270 */
[----:B------:R-:W-:Y:S01]  /*48b0*/  UMOV UR6, UR7 ;  /* 0x0000000700067c82 */ /* 0x000fe20008000000 */
[----:B------:R-:W-:Y:S01]  /*48c0*/  UMOV UR43, UR9 ;  /* 0x00000009002b7c82 */ /* 0x000fe20008000000 */
[----:B------:R-:W-:-:S02]  /*48d0*/  UISETP.NE.AND UP0, UPT, UR15, 0x1, UPT ;  /* 0x000000010f00788c */ /* 0x000fc4000bf05270 */
[----:B------:R-:W-:Y:S02]  /*48e0*/  UPLOP3.LUT UP4, UPT, UPT, UPT, UPT, 0x40, 0x4 ;  /* 0x000000000004789c */ /* 0x000fe40003f8e870 */
[----:B------:R-:W-:Y:S01]  /*48f0*/  UISETP.GE.AND UP2, UPT, UR42, 0x1, UPT ;  /* 0x000000012a00788c */ /* 0x000fe2000bf46270 */
[----:B------:R-:W1:Y:S01]  /*4900*/  LDCU.64 UR22, c[0x0][0xb28] ;  /* 0x00016500ff1677ac */ /* 0x000e620008000a00 */
[----:B------:R-:W-:Y:S02]  /*4910*/  UISETP.NE.AND.EX UP6, UPT, UR39, URZ, UPT, UP6 ;  /* 0x000000ff2700728c */ /* 0x000fe4000bfc5360 */
[----:B------:R-:W-:Y:S02]  /*4920*/  UIADD3 UR33, UPT, UPT, UR21, 0xb0, URZ ;  /* 0x000000b015217890 */ /* 0x000fe4000fffe0ff */
[----:B------:R-:W-:Y:S02]  /*4930*/  UIADD3 UR25, UPT, UPT, UR21, 0xb8, URZ ;  /* 0x000000b815197890 */ /* 0x000fe4000fffe0ff */
[----:B------:R-:W-:-:S02]  /*4940*/  UIADD3 UR17, UPT, UPT, UR21, 0xc0, URZ ;  /* 0x000000c015117890 */ /* 0x000fc4000fffe0ff */
[----:B------:R-:W-:Y:S02]  /*4950*/  UPRMT UR41, UR45, 0x654, UR41 ;  /* 0x000006542d297896 */ /* 0x000fe40008000029 */
[----:B------:R-:W-:Y:S02]  /*4960*/  USHF.R.U32.HI UR44, URZ, UR49, UR6 ;  /* 0x00000031ff2c7299 */ /* 0x000fe40008011606 */
[----:B--2---:R-:W-:Y:S02]  /*4970*/  USHF.R.U32.HI UR43, URZ, UR47, UR43 ;  /* 0x0000002fff2b7299 */ /* 0x004fe4000801162b */
[----:B------:R-:W-:Y:S02]  /*4980*/  UISETP.NE.AND UP0, UPT, UR50, 0x1, UPT ;  /* 0x000000013200788c */ /* 0x000fe4000bf05270 */
[----:B---3--:R-:W-:-:S11]  /*4990*/  UISETP.NE.AND UP3, UPT, UR4, 0x1, UPT ;  /* 0x000000010400788c */ /* 0x008fd6000bf65270 */
.L_x_102:
[C---:B------:R-:W-:Y:S02]  /*49a0*/  LEA R8, R10.reuse, UR21, 0x3 ;  /* 0x000000150a087c11 */ /* 0x040fe4000f8e18ff */
[----:B------:R-:W-:Y:S02]  /*49b0*/  SHF.L.U32 R5, R9, 0x1f, RZ ;  /* 0x0000001f09057819 */ /* 0x000fe400000006ff */
[----:B------:R-:W-:Y:S02]  /*49c0*/  LEA R6, R10, UR21, 0x4 ;  /* 0x000000150a067c11 */ /* 0x000fe4000f8e20ff */
[----:B--2---:R-:W2:Y:S02]  /*49d0*/  SYNCS.PHASECHK.TRANS64.TRYWAIT P0, [R8+URZ+0x100], R5 ;  /* 0x00010005080075a7 */ /* 0x004ea400080011ff */
[----:B--2---:R-:W-:Y:S05]  /*49e0*/  @!P0 BRA `(.L_x_92) ;  /* 0x0000008000788947 */ /* 0x004fea0003800000 */
.L_x_192:
[----:B--2---:R-:W2:Y:S01]  /*49f0*/  LDS.128 R4, [R6+0x170] ;  /* 0x0001700006047984 */ /* 0x004ea20000000c00 */
[----:B------:R-:W-:Y:S01]  /*4a00*/  UISETP.GE.AND UP0, UPT, UR42, 0x1, UPT ;  /* 0x000000012a00788c */ /* 0x000fe2000bf06270 */
[----:B------:R-:W-:Y:S01]  /*4a10*/  @!PT LDS RZ, [RZ] ;  /* 0x00000000fffff984 */ /* 0x000fe20000000800 */
[----:B------:R-:W-:Y:S01]  /*4a20*/  @!PT LDS RZ, [RZ] ;  /* 0x00000000fffff984 */ /* 0x000fe20000000800 */
[----:B------:R-:W-:Y:S01]  /*4a30*/  @!PT LDS RZ, [RZ] ;  /* 0x00000000fffff984 */ /* 0x000fe20000000800 */
[----:B------:R-:W-:Y:S01]  /*4a40*/  @!PT LDS RZ, [RZ] ;  /* 0x00000000fffff984 */ /* 0x000fe20000000800 */
[----:B------:R3:W-:Y:S06]  /*4a50*/  MEMBAR.ALL.CTA ;  /* 0x0000000000007992 */ /* 0x0007ec0000008000 */
[----:B---3--:R-:W3:Y:S01]  /*4a60*/  FENCE.VIEW.ASYNC.S ;  /* 0x00000000000073c6 */ /* 0x008ee20000000000 */
[----:B--2---:R-:W-:Y:S11]  /*4a70*/  LOP3.LUT P0, RZ, R6, 0x1, RZ, 0xc0, !PT ;  /* 0x0000000106ff7812 */ /* 0x004ff6000780c0ff */
[----:B------:R-:W-:Y:S02]  /*4a80*/  @!UPT UIADD3 URZ, UPT, UPT, URZ, URZ, URZ ;  /* 0x000000fffffff290 */ /* 0x000fe4000fffe0ff */
[----:B---3--:R-:W-:Y:S01]  /*4a90*/  VOTEU.ANY UP2, P0 ;  /* 0x0000000000ff7886 */ /* 0x008fe20000040100 */
[----:B------:R-:W-:Y:S11]  /*4aa0*/  PLOP3.LUT P0, PT, PT, PT, UP2, 0x80, 0x8 ;  /* 0x000000000008781c */ /* 0x000ff60003f0f028 */
[----:B------:R-:W-:Y:S02]  /*4ab0*/  @!UPT UIADD3 URZ, UPT, UPT, URZ, URZ, URZ ;  /* 0x000000fffffff290 */ /* 0x000fe4000fffe0ff */
[----:B------:R-:W-:Y:S02]  /*4ac0*/  @P0 SHF.R.U32.HI R0, RZ, 0x10, R5 ;  /* 0x00000010ff000819 */ /* 0x000fe40000011605 */
[----:B------:R-:W-:Y:S02]  /*4ad0*/  @P0 MOV R2, R4 ;  /* 0x0000000400020202 */ /* 0x000fe40000000f00 */
[----:B------:R-:W-:Y:S01]  /*4ae0*/  @P0 R2UR UR4, R0 ;  /* 0x00000000000402ca */ /* 0x000fe200000e0000 */
[----:B------:R-:W-:Y:S01]  /*4af0*/  VIADD R0, R8, 0x110 ;  /* 0x0000011008007836 */ /* 0x000fe20000000000 */
[----:B------:R-:W-:Y:S02]  /*4b00*/  @P0 LOP3.LUT R4, R5, 0xffff, RZ, 0xc0, !PT ;  /* 0x0000ffff05040812 */ /* 0x000fe400078ec0ff */
[----:B------:R-:W-:Y:S02]  /*4b10*/  @P0 R2UR UR6, R2 ;  /* 0x00000000020602ca */ /* 0x000fe400000e0000 */
[----:B------:R-:W-:Y:S02]  /*4b20*/  PRMT R0, RZ, 0x654, R0 ;  /* 0x00000654ff007816 */ /* 0x000fe40000000000 */
[----:B------:R-:W-:Y:S02]  /*4b30*/  @P0 R2UR UR5, R4 ;  /* 0x00000000040502ca */ /* 0x000fe400000e0000 */
[----:B------:R2:W-:Y:S03]  /*4b40*/  SYNCS.ARRIVE.TRANS64.RED.A1T0 RZ, [R0+URZ], RZ ;  /* 0x000000ff00ff79a7 */ /* 0x0005e600081004ff */
[----:B------:R-:W-:Y:S04]  /*4b50*/  @UP2 UMOV UR29, UR4 ;  /* 0x00000004001d2c82 */ /* 0x000fe80008000000 */
[----:B------:R-:W-:Y:S04]  /*4b60*/  @UP2 UMOV UR14, UR6 ;  /* 0x00000006000e2c82 */ /* 0x000fe80008000000 */
[----:B------:R-:W-:Y:S01]  /*4b70*/  @UP2 UMOV UR13, UR5 ;  /* 0x00000005000d2c82 */ /* 0x000fe20008000000 */
[----:B------:R-:W-:Y:S05]  /*4b80*/  BRA.U !UP0, `(.L_x_93) ;  /* 0x0000000108c07547 */ /* 0x000fea000b800000 */
[----:B------:R-:W-:Y:S02]  /*4b90*/  UIMAD.WIDE.U32 UR18, UR13, UR51, URZ ;  /* 0x000000330d1272a5 */ /* 0x000fe4000f8e00ff */
[----:B------:R-:W-:Y:S02]  /*4ba0*/  UP2UR UR16, UPR, URZ, 0x4 ;  /* 0x00000004ff107883 */ /* 0x000fe40008000000 */
[----:B------:R-:W-:Y:S02]  /*4bb0*/  UISETP.NE.AND UP2, UPT, UR50, 0x1, UPT ;  /* 0x000000013200788c */ /* 0x000fe4000bf45270 */
[----:B------:R-:W-:Y:S02]  /*4bc0*/  UIMAD.WIDE.U32 UR26, UR14, UR48, URZ ;  /* 0x000000300e1a72a5 */ /* 0x000fe4000f8e00ff */
[----:B------:R-:W-:Y:S02]  /*4bd0*/  USEL UR4, UR37, UR43, !UP2 ;  /* 0x0000002b25047287 */ /* 0x000fe4000d000000 */
[----:B------:R-:W-:Y:S02]  /*4be0*/  UISETP.NE.AND UP0, UPT, UR15, 0x1, UPT ;  /* 0x000000010f00788c */ /* 0x000fe4000bf05270 */
[----:B------:R-:W-:Y:S02]  /*4bf0*/  UP2UR UR20, UPR, URZ, 0x2 ;  /* 0x00000002ff147883 */ /* 0x000fe40008000000 */
[----:B------:R-:W-:Y:S02]  /*4c00*/  UISETP.NE.AND UP1, UPT, UR42, 0x1, UPT ;  /* 0x000000012a00788c */ /* 0x000fe4000bf25270 */
[----:B-1----:R-:W-:Y:S02]  /*4c10*/  UIMAD.WIDE.U32 UR8, UR4, UR22, URZ ;  /* 0x00000016040872a5 */ /* 0x002fe4000f8e00ff */
[----:B------:R-:W-:Y:S01]  /*4c20*/  USEL UR7, UR40, UR44, !UP0 ;  /* 0x0000002c28077287 */ /* 0x000fe2000c000000 */
[----:B------:R-:W-:Y:S02]  /*4c30*/  UMOV UR5, UR19 ;  /* 0x0000001300057c82 */ /* 0x000fe40008000000 */
[----:B------:R-:W-:Y:S02]  /*4c40*/  USHF.R.U32.HI UR6, URZ, UR47, UR5 ;  /* 0x0000002fff067299 */ /* 0x000fe40008011605 */
[----:B------:R-:W-:Y:S02]  /*4c50*/  UIMAD.WIDE.U32 UR10, UR7, UR22, URZ ;  /* 0x00000016070a72a5 */ /* 0x000fe4000f8e00ff */
[----:B------:R-:W-:Y:S02]  /*4c60*/  USEL UR6, UR13, UR6, !UP2 ;  /* 0x000000060d067287 */ /* 0x000fe4000d000000 */
[----:B------:R-:W-:Y:S01]  /*4c70*/  UISETP.NE.AND UP2, UPT, UR16, URZ, UPT ;  /* 0x000000ff1000728c */ /* 0x000fe2000bf45270 */
[----:B------:R-:W-:Y:S02]  /*4c80*/  UMOV UR5, UR27 ;  /* 0x0000001b00057c82 */ /* 0x000fe40008000000 */
[----:B------:R-:W-:Y:S03]  /*4c90*/  USHF.R.U32.HI UR12, URZ, UR49, UR5 ;  /* 0x00000031ff0c7299 */ /* 0x000fe60008011605 */
[----:B------:R-:W-:Y:S02]  /*4ca0*/  UMOV UR5, UR9 ;  /* 0x0000000900057c82 */ /* 0x000fe40008000000 */
[----:B------:R-:W-:Y:S03]  /*4cb0*/  @UP1 USHF.R.U32.HI UR4, URZ, UR23, UR5 ;  /* 0x00000017ff041299 */ /* 0x000fe60008011605 */
[----:B------:R-:W-:Y:S01]  /*4cc0*/  UMOV UR5, UR11 ;  /* 0x0000000b00057c82 */ /* 0x000fe20008000000 */
[----:B------:R-:W-:Y:S02]  /*4cd0*/  UIMAD UR4, UR42, UR4, URZ ;  /* 0x000000042a0472a4 */ /* 0x000fe4000f8e02ff */
[----:B------:R-:W-:Y:S02]  /*4ce0*/  @UP1 USHF.R.U32.HI UR7, URZ, UR23, UR5 ;  /* 0x00000017ff071299 */ /* 0x000fe40008011605 */
[----:B------:R-:W-:Y:S02]  /*4cf0*/  USEL UR5, UR14, UR12, !UP0 ;  /* 0x0000000c0e057287 */ /* 0x000fe4000c000000 */
[----:B------:R-:W-:Y:S02]  /*4d00*/  UIMAD.WIDE.U32 UR10, UR6, UR22, URZ ;  /* 0x00000016060a72a5 */ /* 0x000fe4000f8e00ff */
[----:B------:R-:W-:Y:S02]  /*4d10*/  UIMAD UR8, UR42, UR7, URZ ;  /* 0x000000072a0872a4 */ /* 0x000fe4000f8e02ff */
[----:B------:R-:W-:Y:S03]  /*4d20*/  UISETP.GE.AND UP0, UPT, UR6, UR4, UPT ;  /* 0x000000040600728c */ /* 0x000fe6000bf06270 */
[----:B------:R-:W-:Y:S01]  /*4d30*/  UMOV UR4, UR11 ;  /* 0x0000000b00047c82 */ /* 0x000fe20008000000 */
[----:B------:R-:W-:Y:S02]  /*4d40*/  UISETP.GE.OR UP0, UPT, UR5, UR8, UP0 ;  /* 0x000000080500728c */ /* 0x000fe40008706670 */
[----:B------:R-:W-:Y:S02]  /*4d50*/  USHF.R.U32.HI UR4, URZ, UR23, UR4 ;  /* 0x00000017ff047299 */ /* 0x000fe40008011604 */
[----:B------:R-:W-:Y:S02]  /*4d60*/  UIMAD.WIDE.U32 UR8, UR5, UR22, URZ ;  /* 0x00000016050872a5 */ /* 0x000fe4000f8e00ff */
[----:B------:R-:W-:Y:S04]  /*4d70*/  USEL UR10, UR6, UR4, !UP1 ;  /* 0x00000004060a7287 */ /* 0x000fe8000c800000 */
[----:B------:R-:W-:Y:S01]  /*4d80*/  UIADD3 UR11, UPT, UPT, -UR10, URZ, URZ ;  /* 0x000000ff0a0b7290 */ /* 0x000fe2000fffe1ff */
[----:B------:R-:W-:Y:S02]  /*4d90*/  @!UP0 UMOV UR4, UR9 ;  /* 0x0000000900048c82 */ /* 0x000fe40008000000 */
[----:B------:R-:W-:Y:S02]  /*4da0*/  @!UP0 USHF.R.U32.HI UR4, URZ, UR23, UR4 ;  /* 0x00000017ff048299 */ /* 0x000fe40008011604 */
[----:B------:R-:W-:Y:S02]  /*4db0*/  UIMAD UR8, UR42, UR11, UR6 ;  /* 0x0000000b2a0872a4 */ /* 0x000fe4000f8e0206 */
[----:B------:R-:W-:Y:S02]  /*4dc0*/  @!UP0 USEL UR4, UR5, UR4, !UP1 ;  /* 0x0000000405048287 */ /* 0x000fe4000c800000 */
[----:B------:R-:W-:Y:S02]  /*4dd0*/  UISETP.NE.AND UP1, UPT, UR20, URZ, UPT ;  /* 0x000000ff1400728c */ /* 0x000fe4000bf25270 */
[----:B------:R-:W-:Y:S02]  /*4de0*/  @!UP0 UIMAD UR8, UR7, UR8, UR4 ;  /* 0x00000008070882a4 */ /* 0x000fe4000f8e0204 */
[----:B------:R-:W-:Y:S02]  /*4df0*/  @!UP0 UIADD3 UR9, UPT, UPT, UR10, -UR4, URZ ;  /* 0x800000040a098290 */ /* 0x000fe4000fffe0ff */
[----:B------:R-:W-:Y:S02]  /*4e00*/  UIADD3 UR4, UPT, UPT, -UR5, URZ, URZ ;  /* 0x000000ff05047290 */ /* 0x000fe4000fffe1ff */
[----:B------:R-:W-:Y:S02]  /*4e10*/  UIADD3 UR7, UPT, UPT, -UR6, URZ, URZ ;  /* 0x000000ff06077290 */ /* 0x000fe4000fffe1ff */
[----:B------:R-:W-:Y:S02]  /*4e20*/  @!UP0 UIMAD UR6, UR9, UR42, UR5 ;  /* 0x0000002a090682a4 */ /* 0x000fe4000f8e0205 */
[----:B------:R-:W-:Y:S02]  /*4e30*/  UIMAD UR14, UR15, UR4, UR14 ;  /* 0x000000040f0e72a4 */ /* 0x000fe4000f8e020e */
[----:B------:R-:W-:Y:S01]  /*4e40*/  UIMAD UR13, UR50, UR7, UR13 ;  /* 0x00000007320d72a4 */ /* 0x000fe2000f8e020d */
[----:B------:R-:W-:Y:S02]  /*4e50*/  @!UP0 UMOV UR5, UR8 ;  /* 0x0000000800058c82 */ /* 0x000fe40008000000 */
[----:B------:R-:W-:Y:S02]  /*4e60*/  UIMAD UR14, UR5, UR15, UR14 ;  /* 0x0000000f050e72a4 */ /* 0x000fe4000f8e020e */
[----:B------:R-:W-:Y:S11]  /*4e70*/  UIMAD UR13, UR6, UR50, UR13 ;  /* 0x00000032060d72a4 */ /* 0x000ff6000f8e020d */
[----:B------:R-:W-:Y:S01]  /*4e80*/  @!UPT UIADD3 URZ, UPT, UPT, URZ, URZ, URZ ;  /* 0x000000fffffff290 */ /* 0x000fe2000fffe0ff */
.L_x_93:
[----:B------:R-:W3:Y:S01]  /*4e90*/  @!UP3 LDCU.128 UR8, c[0x0][0xb10] ;  /* 0x00016200ff08b7ac */ /* 0x000ee20008000c00 */
[----:B------:R-:W-:Y:S02]  /*4ea0*/  ISETP.NE.U32.AND P0, PT, RZ, UR38, PT ;  /* 0x00000026ff007c0c */ /* 0x000fe4000bf05070 */
[----:B------:R-:W-:Y:S02]  /*4eb0*/  SHF.L.U32 R4, R11, 0x1f, RZ ;  /* 0x0000001f0b047819 */ /* 0x000fe400000006ff */
[----:B------:R-:W-:Y:S01]  /*4ec0*/  ISETP.NE.AND.EX P0, PT, RZ, UR39, PT, P0 ;  /* 0x00000027ff007c0c */ /* 0x000fe2000bf05300 */
[----:B------:R-:W4:Y:S01]  /*4ed0*/  @!UP3 LDCU UR5, c[0x0][0xb0c] ;  /* 0x00016180ff05b7ac */ /* 0x000f220008000800 */
[----:B------:R-:W-:Y:S02]  /*4ee0*/  USHF.L.U32 UR35, UR31, 0x7, URZ ;  /* 0x000000071f237899 */ /* 0x000fe400080006ff */
[----:B------:R-:W-:Y:S02]  /*4ef0*/  USHF.L.U32 UR34, UR30, 0x8, URZ ;  /* 0x000000081e227899 */ /* 0x000fe400080006ff */
[----:B---3--:R-:W-:Y:S07]  /*4f00*/  UIMAD.WIDE.U32 UR6, UR14, UR8, URZ ;  /* 0x000000080e0672a5 */ /* 0x008fee000f8e00ff */
[----:B------:R-:W-:Y:S01]  /*4f10*/  @!UP3 UMOV UR4, UR7 ;  /* 0x000000070004bc82 */ /* 0x000fe20008000000 */
[----:B----4-:R-:W-:Y:S02]  /*4f20*/  @!UP3 UISETP.NE.AND UP0, UPT, UR5, 0x1, UPT ;  /* 0x000000010500b88c */ /* 0x010fe4000bf05270 */
[----:B------:R-:W-:Y:S02]  /*4f30*/  @!UP3 USHF.R.U32.HI UR4, URZ, UR9, UR4 ;  /* 0x00000009ff04b299 */ /* 0x000fe40008011604 */
[----:B------:R-:W-:Y:S02]  /*4f40*/  UIMAD.WIDE.U32 UR6, UR13, UR11, URZ ;  /* 0x0000000b0d0672a5 */ /* 0x000fe4000f8e00ff */
[----:B------:R-:W-:Y:S02]  /*4f50*/  @!UP3 USEL UR8, UR14, UR4, !UP0 ;  /* 0x000000040e08b287 */ /* 0x000fe4000c000000 */
[----:B------:R-:W-:Y:S03]  /*4f60*/  @!UP3 UISETP.NE.AND UP0, UPT, UR10, 0x1, UPT ;  /* 0x000000010a00b88c */ /* 0x000fe6000bf05270 */
[----:B------:R-:W-:Y:S02]  /*4f70*/  @!UP3 UMOV UR6, UR7 ;  /* 0x000000070006bc82 */ /* 0x000fe40008000000 */
[----:B------:R-:W3:Y:S02]  /*4f80*/  @!UP3 LDCU UR4, c[0x0][0xb20] ;  /* 0x00016400ff04b7ac */ /* 0x000ee40008000800 */
[----:B---3--:R-:W-:Y:S04]  /*4f90*/  @!UP3 USHF.R.U32.HI UR6, URZ, UR4, UR6 ;  /* 0x00000004ff06b299 */ /* 0x008fe80008011606 */
[----:B------:R-:W-:Y:S04]  /*4fa0*/  @!UP3 USEL UR6, UR13, UR6, !UP0 ;  /* 0x000000060d06b287 */ /* 0x000fe8000c000000 */
[----:B------:R-:W-:Y:S02]  /*4fb0*/  @!UP3 UIADD3 UR4, UPT, UPT, -UR8, UR6, URZ ;  /* 0x000000060804b290 */ /* 0x000fe4000fffe1ff */
[----:B------:R-:W-:Y:S02]  /*4fc0*/  @!UP3 UIADD3 UR6, UPT, UPT, UR8, -UR6, URZ ;  /* 0x800000060806b290 */ /* 0x000fe4000fffe0ff */
[----:B------:R-:W-:Y:S02]  /*4fd0*/  @!UP3 UIMAD UR14, UR4, UR5, UR14 ;  /* 0x00000005040eb2a4 */ /* 0x000fe4000f8e020e */
[----:B------:R-:W-:Y:S01]  /*4fe0*/  @!UP3 UIMAD UR13, UR6, UR10, UR13 ;  /* 0x0000000a060db2a4 */ /* 0x000fe2000f8e020d */
[----:B------:R-:W-:Y:S11]  /*4ff0*/  BRA.U UP4, `(.L_x_94) ;  /* 0x0000000104107547 */ /* 0x000ff6000b800000 */
[----:B--2---:R-:W-:Y:S04]  /*5000*/  MOV R0, UR46 ;  /* 0x0000002e00007c02 */ /* 0x004fe80008000f00 */
[----:B------:R-:W-:Y:S04]  /*5010*/  SHF.L.U32 R5, R0, 0x1f, RZ ;  /* 0x0000001f00057819 */ /* 0x000fe800000006ff */
[----:B------:R-:W2:Y:S02]  /*5020*/  SYNCS.PHASECHK.TRANS64.TRYWAIT P1, [UR21+0xf8], R5 ;  /* 0x0000f805ff0075a7 */ /* 0x000ea40008021115 */
[----:B--2---:R-:W-:Y:S05]  /*5030*/  @!P1 BRA `(.L_x_95) ;  /* 0x0000007800f89947 */ /* 0x004fea0003800000 */
.L_x_94:
[----:B------:R-:W-:Y:S05]  /*5040*/  BRA.U !UP6, `(.L_x_96) ;  /* 0x000000010e387547 */ /* 0x000fea000b800000 */
[----:B------:R-:W-:Y:S01]  /*5050*/  UPLOP3.LUT UP1, UPT, UPT, UPT, UP5, 0x80, 0x8 ;  /* 0x000000000008789c */ /* 0x000fe20003f2f050 */
[----:B--2---:R-:W-:Y:S01]  /*5060*/  HFMA2 R0, -RZ, RZ, 0, 5.9604644775390625e-08 ;  /* 0x00000001ff007431 */ /* 0x004fe200000001ff */
[----:B------:R-:W2:Y:S01]  /*5070*/  LDCU.64 UR8, c[0x0][0x358] ;  /* 0x00006b00ff0877ac */ /* 0x000ea20008000a00 */
[----:B------:R-:W-:Y:S03]  /*5080*/  IMAD.MOV.U32 R158, RZ, RZ, 0x1 ;  /* 0x00000001ff9e7424 */ /* 0x000fe600078e00ff */
[----:B------:R-:W-:Y:S05]  /*5090*/  PLOP3.LUT P1, PT, PT, PT, UP1, 0x80, 0x8 ;  /* 0x000000000008781c */ /* 0x000fea0003f2f018 */
[----:B------:R-:W3:Y:S01]  /*50a0*/  @UP1 LDCU.64 UR4, c[0x0][0x888] ;  /* 0x00011100ff0417ac */ /* 0x000ee20008000a00 */
[----:B------:R-:W-:Y:S07]  /*50b0*/  @UP1 UIMAD UR6, UR36, UR38, URZ ;  /* 0x00000026240612a4 */ /* 0x000fee000f8e02ff */
[----:B------:R-:W-:Y:S01]  /*50c0*/  @!P1 PRMT R158, R0, 0x7610, R158 ;  /* 0x00007610009e9816 */ /* 0x000fe2000000009e */
[----:B---3--:R-:W-:Y:S06]  /*50d0*/  @UP1 UIMAD.WIDE UR4, UR6, 0x4, UR4 ;  /* 0x00000004060418a5 */ /* 0x008fec000f8e0204 */
[----:B------:R-:W-:Y:S01]  /*50e0*/  IMAD.U32 R6, RZ, RZ, UR4 ;  /* 0x00000004ff067e24 */ /* 0x000fe2000f8e00ff */
[----:B------:R-:W-:Y:S04]  /*50f0*/  MOV R7, UR5 ;  /* 0x0000000500077c02 */ /* 0x000fe80008000f00 */
[----:B------:R-:W3:Y:S01]  /*5100*/  @!UP1 LDCU UR4, c[0x0][0x880] ;  /* 0x00011000ff0497ac */ /* 0x000ee20008000800 */
[----:B--2--5:R4:W5:Y:S02]  /*5110*/  @P1 LDG.E R73, desc[UR8][R6.64] ;  /* 0x0000000806491981 */ /* 0x024964000c1e1900 */
[----:B---34-:R-:W-:Y:S07]  /*5120*/  @!P1 IMAD.U32 R73, RZ, RZ, UR4 ;  /* 0x00000004ff499e24 */ /* 0x018fee000f8e00ff */
.L_x_96:
[----:B-----5:R-:W-:Y:S01]  /*5130*/  @!P0 FSETP.EQ.AND P2, PT, R73, RZ, PT ;  /* 0x000000ff4900820b */ /* 0x020fe20003f42000 */
[----:B------:R-:W-:Y:S01]  /*5140*/  @!UPT UIADD3 URZ, UPT, UPT, URZ, URZ, URZ ;  /* 0x000000fffffff290 */ /* 0x000fe2000fffe0ff */
[----:B------:R-:W-:Y:S11]  /*5150*/  @!P0 BRA `(.L_x_97) ;  /* 0x0000000000148947 */ /* 0x000ff60003800000 */
[----:B------:R-:W-:Y:S02]  /*5160*/  LOP3.LUT P0, RZ, R158, 0xff, RZ, 0xc0, !PT ;  /* 0x000000ff9eff7812 */ /* 0x000fe4000780c0ff */
[----:B------:R-:W-:Y:S04]  /*5170*/  PLOP3.LUT P2, PT, PT, PT, UP1, 0x80, 0x8 ;  /* 0x000000000008781c */ /* 0x000fe80003f4f018 */
[----:B------:R-:W-:Y:S07]  /*5180*/  PLOP3.LUT P2, PT, P2, PT, PT, 0x8, 0x80 ;  /* 0x000000000080781c */ /* 0x000fee000174e170 */
[----:B------:R-:W-:Y:S11]  /*5190*/  @P0 FSETP.EQ.AND P2, PT, R73, RZ, PT ;  /* 0x000000ff4900020b */ /* 0x000ff60003f42000 */
[----:B------:R-:W-:Y:S02]  /*51a0*/  @!UPT UIADD3 URZ, UPT, UPT, URZ, URZ, URZ ;  /* 0x000000fffffff290 */ /* 0x000fe4000fffe0ff */
.L_x_97:
[----:B------:R-:W3:Y:S01]  /*51b0*/  SYNCS.PHASECHK.TRANS64.TRYWAIT P0, [UR21+0xd0], R4 ;  /* 0x0000d004ff0075a7 */ /* 0x000ee20008001115 */
[----:B------:R-:W-:Y:S04]  /*51c0*/  ELECT P1, URZ, PT ;  /* 0x0000000000ff782f */ /* 0x000fe80003820000 */
[----:B------:R-:W-:Y:S01]  /*51d0*/  PLOP3.LUT P1, PT, P2, P1, PT, 0xf2, 0x2f ;  /* 0x00000000002f781c */ /* 0x000fe20001723e72 */
[----:B------:R-:W-:Y:S01]  /*51e0*/  @!UPT UIADD3 URZ, UPT, UPT, URZ, URZ, URZ ;  /* 0x000000fffffff290 */ /* 0x000fe2000fffe0ff */
[----:B---3--:R-:W-:Y:S11]  /*51f0*/  @!P0 BRA `(.L_x_98) ;  /* 0x0000007800a08947 */ /* 0x008ff60003800000 */
.L_x_195:
[----:B------:R-:W-:Y:S01]  /*5200*/  @!P1 IADD3 R2, P0, PT, R12, 0x580, RZ ;  /* 0x000005800c029810 */ /* 0x000fe20007f1e0ff */
[----:B------:R-:W-:Y:S01]  /*5210*/  VOTEU.ALL UP0, P1 ;  /* 0x0000000000ff7886 */ /* 0x000fe20000800000 */
[----:B------:R-:W-:Y:S01]  /*5220*/  UMOV UR6, 0x0 ;  /* 0x0000000000067882 */ /* 0x000fe20000000000 */
[----:B------:R-:W-:Y:S01]  /*5230*/  UMOV UR7, 0x10000000 ;  /* 0x1000000000077882 */ /* 0x000fe20000000000 */
[----:B------:R-:W-:Y:S01]  /*5240*/  @!P1 R2UR UR5, R2 ;  /* 0x00000000020592ca */ /* 0x000fe200000e0000 */
[----:B--2---:R-:W-:Y:S01]  /*5250*/  @!P1 IMAD.X R0, RZ, RZ, R13, P0 ;  /* 0x000000ffff009224 */ /* 0x004fe200000e060d */
[----:B------:R-:W-:Y:S01]  /*5260*/  @!UP0 UIADD3 UR32, UPT, UPT, UR21, 0x200, URZ ;  /* 0x0000020015208890 */ /* 0x000fe2000fffe0ff */
[----:B------:R-:W-:Y:S03]  /*5270*/  VOTEU.ALL UP0, P1 ;  /* 0x0000000000ff7886 */ /* 0x000fe60000800000 */
[----:B------:R-:W-:Y:S01]  /*5280*/  @!P1 R2UR UR4, R0 ;  /* 0x00000000000492ca */ /* 0x000fe200000e0000 */
[----:B------:R-:W-:Y:S06]  /*5290*/  @!P1 IMAD.MOV.U32 R0, RZ, RZ, 0x2000 ;  /* 0x00002000ff009424 */ /* 0x000fec00078e00ff */
[----:B------:R-:W-:Y:S06]  /*52a0*/  IMAD.U32 R6, RZ, RZ, UR5 ;  /* 0x00000005ff067e24 */ /* 0x000fec000f8e00ff */
[----:B------:R-:W-:Y:S01]  /*52b0*/  IMAD.U32 R7, RZ, RZ, UR4 ;  /* 0x00000004ff077e24 */ /* 0x000fe2000f8e00ff */
[----:B------:R-:W-:Y:S04]  /*52c0*/  @!P1 R2UR UR4, R6 ;  /* 0x00000000060492ca */ /* 0x000fe800000e0000 */
[----:B------:R-:W-:Y:S11]  /*52d0*/  @!P1 R2UR UR5, R7 ;  /* 0x00000000070592ca */ /* 0x000ff600000e0000 */
[----:B------:R-:W-:Y:S02]  /*52e0*/  @!UPT UIADD3 URZ, UPT, UPT, URZ, URZ, URZ ;  /* 0x000000fffffff290 */ /* 0x000fe4000fffe0ff */
[----:B------:R2:W-:Y:S01]  /*52f0*/  @!UP0 UTMALDG.3D [UR32], [UR4], desc[UR6] ;  /* 0x00000620040085b4 */ /* 0x0005e20008011000 */
[----:B------:R3:W-:Y:S01]  /*5300*/  @!P1 SYNCS.ARRIVE.TRANS64.RED.A0TR RZ, [UR21+0xb0], R0 ;  /* 0x0000b000ffff99a7 */ /* 0x0007e20008300415 */
[----:B--2---:R-:W-:Y:S09]  /*5310*/  UPRMT UR4, UR45, 0x654, UR33 ;  /* 0x000006542d047896 */ /* 0x004ff20008000021 */
[----:B------:R-:W-:Y:S01]  /*5320*/  SYNCS.ARRIVE.TRANS64.RED.A1T0 RZ, [UR4], RZ ;  /* 0x000000ffffff79a7 */ /* 0x000fe20008100404 */
[----:B------:R-:W2:Y:S02]  /*5330*/  SYNCS.PHASECHK.TRANS64.TRYWAIT P0, [UR21+0xd8], R4 ;  /* 0x0000d804ff0075a7 */ /* 0x000ea40008001115 */
[----:B--23--:R-:W-:Y:S05]  /*5340*/  @!P0 BRA `(.L_x_99) ;  /* 0x0000007800648947 */ /* 0x00cfea0003800000 */
.L_x_197:
[----:B------:R-:W-:Y:S01]  /*5350*/  @!P1 IADD3 R2, P0, PT, R12, 0x580, RZ ;  /* 0x000005800c029810 */ /* 0x000fe20007f1e0ff */
[----:B------:R-:W-:Y:S01]  /*5360*/  VOTEU.ALL UP0, P1 ;  /* 0x0000000000ff7886 */ /* 0x000fe20000800000 */
[----:B------:R-:W-:Y:S01]  /*5370*/  UMOV UR6, 0x0 ;  /* 0x0000000000067882 */ /* 0x000fe20000000000 */
[----:B------:R-:W-:Y:S01]  /*5380*/  UMOV UR7, 0x10000000 ;  /* 0x1000000000077882 */ /* 0x000fe20000000000 */
[----:B------:R-:W-:Y:S01]  /*5390*/  @!P1 R2UR UR5, R2 ;  /* 0x00000000020592ca */ /* 0x000fe200000e0000 */
[----:B------:R-:W-:Y:S01]  /*53a0*/  @!P1 IMAD.X R0, RZ, RZ, R13, P0 ;  /* 0x000000ffff009224 */ /* 0x000fe200000e060d */
[----:B------:R-:W-:Y:S02]  /*53b0*/  @!UP0 UIADD3 UR26, UPT, UPT, UR34, 0x40, URZ ;  /* 0x00000040221a8890 */ /* 0x000fe4000fffe0ff */
[----:B------:R-:W-:Y:S02]  /*53c0*/  @!UP0 UIADD3 UR24, UPT, UPT, UR21, 0x2200, URZ ;  /* 0x0000220015188890 */ /* 0x000fe4000fffe0ff */
[----:B------:R-:W-:Y:S01]  /*53d0*/  @!P1 R2UR UR4, R0 ;  /* 0x00000000000492ca */ /* 0x000fe200000e0000 */
[----:B------:R-:W-:Y:S01]  /*53e0*/  VOTEU.ALL UP0, P1 ;  /* 0x0000000000ff7886 */ /* 0x000fe20000800000 */
[----:B------:R-:W-:Y:S01]  /*53f0*/  UMOV UR27, UR35 ;  /* 0x00000023001b7c82 */ /* 0x000fe20008000000 */
[----:B------:R-:W-:Y:S01]  /*5400*/  UMOV UR28, UR36 ;  /* 0x00000024001c7c82 */ /* 0x000fe20008000000 */
[----:B------:R-:W-:Y:S03]  /*5410*/  @!P1 IMAD.MOV.U32 R0, RZ, RZ, 0x2000 ;  /* 0x00002000ff009424 */ /* 0x000fe600078e00ff */
[----:B------:R-:W-:Y:S06]  /*5420*/  IMAD.U32 R6, RZ, RZ, UR5 ;  /* 0x00000005ff067e24 */ /* 0x000fec000f8e00ff */
[----:B------:R-:W-:Y:S01]  /*5430*/  IMAD.U32 R7, RZ, RZ, UR4 ;  /* 0x00000004ff077e24 */ /* 0x000fe2000f8e00ff */
[----:B------:R-:W-:Y:S04]  /*5440*/  @!P1 R2UR UR4, R6 ;  /* 0x00000000060492ca */ /* 0x000fe800000e0000 */
[----:B------:R-:W-:Y:S11]  /*5450*/  @!P1 R2UR UR5, R7 ;  /* 0x00000000070592ca */ /* 0x000ff600000e0000 */
[----:B------:R-:W-:Y:S02]  /*5460*/  @!UPT UIADD3 URZ, UPT, UPT, URZ, URZ, URZ ;  /* 0x000000fffffff290 */ /* 0x000fe4000fffe0ff */
[----:B------:R3:W-:Y:S01]  /*5470*/  @!UP0 UTMALDG.3D [UR24], [UR4], desc[UR6] ;  /* 0x00000618040085b4 */ /* 0x0007e20008011000 */
[----:B------:R4:W-:Y:S01]  /*5480*/  @!P1 SYNCS.ARRIVE.TRANS64.RED.A0TR RZ, [UR21+0xb8], R0 ;  /* 0x0000b800ffff99a7 */ /* 0x0009e20008300415 */
[----:B---3--:R-:W-:Y:S09]  /*5490*/  UPRMT UR4, UR45, 0x654, UR25 ;  /* 0x000006542d047896 */ /* 0x008ff20008000019 */
[----:B------:R-:W-:Y:S01]  /*54a0*/  SYNCS.ARRIVE.TRANS64.RED.A1T0 RZ, [UR4], RZ ;  /* 0x000000ffffff79a7 */ /* 0x000fe20008100404 */
[----:B------:R-:W3:Y:S02]  /*54b0*/  SYNCS.PHASECHK.TRANS64.TRYWAIT P0, [UR21+0xe0], R4 ;  /* 0x0000e004ff0075a7 */ /* 0x000ee40008001115 */
[----:B---34-:R-:W-:Y:S05]  /*54c0*/  @!P0 BRA `(.L_x_100) ;  /* 0x00000078001c8947 */ /* 0x018fea0003800000 */
.L_x_199:
[----:B------:R-:W-:Y:S01]  /*54d0*/  @!P1 IADD3 R2, P0, PT, R12, 0x580, RZ ;  /* 0x000005800c029810 */ /* 0x000fe20007f1e0ff */
[----:B------:R-:W-:Y:S01]  /*54e0*/  VOTEU.ALL UP0, P1 ;  /* 0x0000000000ff7886 */ /* 0x000fe20000800000 */
[----:B------:R-:W-:Y:S01]  /*54f0*/  UMOV UR6, 0x0 ;  /* 0x0000000000067882 */ /* 0x000fe20000000000 */
[----:B------:R-:W-:Y:S01]  /*5500*/  UMOV UR7, 0x10000000 ;  /* 0x1000000000077882 */ /* 0x000fe20000000000 */
[----:B------:R-:W-:Y:S01]  /*5510*/  @!P1 R2UR UR5, R2 ;  /* 0x00000000020592ca */ /* 0x000fe200000e0000 */
[----:B------:R-:W-:Y:S01]  /*5520*/  @!P1 IMAD.X R0, RZ, RZ, R13, P0 ;  /* 0x000000ffff009224 */ /* 0x000fe200000e060d */
[----:B------:R-:W-:Y:S01]  /*5530*/  @!UP0 UIADD3 UR18, UPT, UPT, UR34, 0x80, URZ ;  /* 0x0000008022128890 */ /* 0x000fe2000fffe0ff */
[----:B------:R-:W-:Y:S01]  /*5540*/  VIADD R10, R10, 0x1 ;  /* 0x000000010a0a7836 */ /* 0x000fe20000000000 */
        /* <DEDUP_REMOVED lines=17> */
.L_x_201:
[----:B------:R-:W-:Y:S01]  /*5660*/  @!P1 IADD3 R2, P0, PT, R12, 0x580, RZ ;  /* 0x000005800c029810 */ /* 0x000fe20007f1e0ff */
[----:B------:R-:W-:Y:S01]  /*5670*/  VOTEU.ALL UP0, P1 ;  /* 0x0000000000ff7886 */ /* 0x000fe20000800000 */
[----:B------:R-:W-:Y:S01]  /*5680*/  UMOV UR6, 0x0 ;  /* 0x0000000000067882 */ /* 0x000fe20000000000 */
[----:B------:R-:W-:Y:S01]  /*5690*/  UMOV UR7, 0x10000000 ;  /* 0x1000000000077882 */ /* 0x000fe20000000000 */
[----:B------:R-:W-:Y:S01]  /*56a0*/  @!P1 R2UR UR5, R2 ;  /* 0x00000000020592ca */ /* 0x000fe200000e0000 */
[----:B------:R-:W-:Y:S01]  /*56b0*/  @!P1 IMAD.X R0, RZ, RZ, R13, P0 ;  /* 0x000000ffff009224 */ /* 0x000fe200000e060d */
[----:B------:R-:W-:Y:S01]  /*56c0*/  @!UP0 UIADD3 UR10, UPT, UPT, UR34, 0xc0, URZ ;  /* 0x000000c0220a8890 */ /* 0x000fe2000fffe0ff */
[----:B------:R-:W-:Y:S01]  /*56d0*/  R2UR UR18, R160 ;  /* 0x00000000a01272ca */ /* 0x000fe200000e0000 */
[----:B------:R-:W-:Y:S01]  /*56e0*/  @!UP0 UIADD3 UR8, UPT, UPT, UR21, 0x6200, URZ ;  /* 0x0000620015088890 */ /* 0x000fe2000fffe0ff */
[----:B------:R-:W-:Y:S01]  /*56f0*/  R2UR UR16, R161 ;  /* 0x00000000a11072ca */ /* 0x000fe200000e0000 */
[----:B------:R-:W-:Y:S01]  /*5700*/  @!UP0 UIADD3 UR9, UPT, UPT, UR21, 0xc8, URZ ;  /* 0x000000c815098890 */ /* 0x000fe2000fffe0ff */
[----:B------:R-:W-:Y:S01]  /*5710*/  @!P1 R2UR UR4, R0 ;  /* 0x00000000000492ca */ /* 0x000fe200000e0000 */
[----:B------:R-:W-:Y:S01]  /*5720*/  VOTEU.ALL UP0, P1 ;  /* 0x0000000000ff7886 */ /* 0x000fe20000800000 */
[----:B------:R-:W-:Y:S01]  /*5730*/  UMOV UR11, UR35 ;  /* 0x00000023000b7c82 */ /* 0x000fe20008000000 */
[----:B------:R-:W-:Y:S01]  /*5740*/  UMOV UR12, UR36 ;  /* 0x00000024000c7c82 */ /* 0x000fe20008000000 */
[C---:B------:R-:W-:Y:S01]  /*5750*/  ISETP.NE.AND P0, PT, R10.reuse, 0x2, PT ;  /* 0x000000020a00780c */ /* 0x040fe20003f05270 */
[----:B------:R-:W-:Y:S01]  /*5760*/  UMOV UR36, UR29 ;  /* 0x0000001d00247c82 */ /* 0x000fe20008000000 */
[----:B--2---:R-:W-:Y:S01]  /*5770*/  IMAD.U32 R4, RZ, RZ, UR5 ;  /* 0x00000005ff047e24 */ /* 0x004fe2000f8e00ff */
[----:B------:R-:W-:Y:S01]  /*5780*/  LOP3.LUT R11, R11, 0x1, RZ, 0x3c, !PT ;  /* 0x000000010b0b7812 */ /* 0x000fe200078e3cff */
[----:B------:R-:W-:Y:S01]  /*5790*/  UPLOP3.LUT UP4, UPT, UPT, UPT, UPT, 0x80, 0x8 ;  /* 0x000000000008789c */ /* 0x000fe20003f8f070 */
[----:B------:R-:W-:Y:S01]  /*57a0*/  SEL R0, RZ, 0x1, P0 ;  /* 0x00000001ff007807 */ /* 0x000fe20000000000 */
[----:B------:R-:W-:Y:S01]  /*57b0*/  UIADD3 UR30, UPT, UPT, UR13, UR18, URZ ;  /* 0x000000120d1e7290 */ /* 0x000fe2000fffe0ff */
[----:B------:R-:W-:Y:S01]  /*57c0*/  SEL R10, R10, RZ, P0 ;  /* 0x000000ff0a0a7207 */ /* 0x000fe20000000000 */
[----:B------:R-:W-:Y:S01]  /*57d0*/  UIADD3 UR31, UPT, UPT, UR14, UR16, URZ ;  /* 0x000000100e1f7290 */ /* 0x000fe2000fffe0ff */
[----:B------:R-:W-:Y:S01]  /*57e0*/  IMAD.U32 R5, RZ, RZ, UR4 ;  /* 0x00000004ff057e24 */ /* 0x000fe2000f8e00ff */
[----:B------:R-:W-:Y:S02]  /*57f0*/  @!P1 R2UR UR4, R4 ;  /* 0x00000000040492ca */ /* 0x000fe400000e0000 */
[----:B------:R-:W-:Y:S02]  /*5800*/  LOP3.LUT R9, R9, R0, RZ, 0x3c, !PT ;  /* 0x0000000009097212 */ /* 0x000fe400078e3cff */
[----:B------:R-:W-:Y:S11]  /*5810*/  @!P1 R2UR UR5, R5 ;  /* 0x00000000050592ca */ /* 0x000ff600000e0000 */
[----:B------:R-:W-:Y:S02]  /*5820*/  @!UPT UIADD3 URZ, UPT, UPT, URZ, URZ, URZ ;  /* 0x000000fffffff290 */ /* 0x000fe4000fffe0ff */
[----:B------:R2:W-:Y:S01]  /*5830*/  @!UP0 UTMALDG.3D [UR8], [UR4], desc[UR6] ;  /* 0x00000608040085b4 */ /* 0x0005e20008011000 */
[----:B------:R2:W-:Y:S01]  /*5840*/  @!P1 SYNCS.ARRIVE.TRANS64.RED.A0TR RZ, [UR21+0xc8], R3 ;  /* 0x0000c803ffff99a7 */ /* 0x0005e20008300415 */
[----:B------:R-:W-:Y:S01]  /*5850*/  SYNCS.ARRIVE.TRANS64.RED.A1T0 RZ, [UR41], RZ ;  /* 0x000000ffffff79a7 */ /* 0x000fe20008100429 */
[----:B------:R-:W-:Y:S05]  /*5860*/  BRA.U UP2, `(.L_x_102) ;  /* 0xfffffff1024c7547 */ /* 0x000fea000b83ffff */
[----:B--2---:R-:W-:-:S04]  /*5870*/  SHF.L.U32 R3, R11, 0x1f, RZ ;  /* 0x0000001f0b037819 */ /* 0x004fc800000006ff */
[----:B------:R-:W2:Y:S02]  /*5880*/  SYNCS.PHASECHK.TRANS64.TRYWAIT P0, [UR21+0xd0], R3 ;  /* 0x0000d003ff0075a7 */ /* 0x000ea40008001115 */
[----:B--2---:R-:W-:Y:S05]  /*5890*/  @!P0 BRA `(.L_x_103) ;  /* 0x0000007400588947 */ /* 0x004fea0003800000 */
.L_x_203:
[----:B------:R-:W3:Y:S02]  /*58a0*/  SYNCS.PHASECHK.TRANS64.TRYWAIT P0, [UR21+0xd8], R3 ;  /* 0x0000d803ff0075a7 */ /* 0x000ee40008001115 */
[----:B---3--:R-:W-:Y:S05]  /*58b0*/  @!P0 BRA `(.L_x_104) ;  /* 0x0000007400688947 */ /* 0x008fea0003800000 */
.L_x_205:
[----:B------:R-:W3:Y:S02]  /*58c0*/  SYNCS.PHASECHK.TRANS64.TRYWAIT P0, [UR21+0xe0], R3 ;  /* 0x0000e003ff0075a7 */ /* 0x000ee40008001115 */
[----:B---3--:R-:W-:Y:S05]  /*58d0*/  @!P0 BRA `(.L_x_105) ;  /* 0x0000007400788947 */ /* 0x008fea0003800000 */
.L_x_207:
[----:B--2---:R-:W-:-:S07]  /*58e0*/  MOV R0, UR21 ;  /* 0x0000001500007c02 */ /* 0x004fce0008000f00 */
.L_x_106:
[----:B--2---:R-:W-:-:S04]  /*58f0*/  SHF.L.U32 R3, R11, 0x1f, RZ ;  /* 0x0000001f0b037819 */ /* 0x004fc800000006ff */
[----:B------:R2:W3:Y:S03]  /*5900*/  SYNCS.PHASECHK.TRANS64.TRYWAIT P0, [R0+URZ+0xe8], R3 ;  /* 0x0000e803000075a7 */ /* 0x0004e600080011ff */
[----:B---3--:R-:W-:Y:S05]  /*5910*/  @!P0 NANOSLEEP.SYNCS 0x989680 ;  /* 0x009896800000895d */ /* 0x008fea0003900000 */
[----:B------:R-:W3:Y:S02]  /*5920*/  @!P0 SYNCS.PHASECHK.TRANS64 P0, [R0+URZ+0xe8], R3 ;  /* 0x0000e803000085a7 */ /* 0x000ee400080010ff */
[----:B-1-3--:R-:W-:Y:S05]  /*5930*/  @P0 EXIT ;  /* 0x000000000000094d */ /* 0x00afea0003800000 */
[----:B------:R-:W-:Y:S05]  /*5940*/  BRA `(.L_x_106) ;  /* 0xfffffffc00e87947 */ /* 0x000fea000383ffff */
.L_x_91:
[----:B------:R-:W-:-:S06]  /*5950*/  UISETP.GE.AND UP0, UPT, UR18, 0x4, UPT ;  /* 0x000000041200788c */ /* 0x000fcc000bf06270 */
[----:B------:R-:W-:-:S13]  /*5960*/  PLOP3.LUT P0, PT, PT, PT, UP0, 0x80, 0x8 ;  /* 0x000000000008781c */ /* 0x000fda0003f0f008 */
[----:B-1----:R-:W-:Y:S05]  /*5970*/  @!P0 EXIT ;  /* 0x000000000000894d */ /* 0x002fea0003800000 */
[----:B------:R-:W-:Y:S01]  /*5980*/  BAR.SYNC.DEFER_BLOCKING 0x6, 0xa0 ;  /* 0x0182800000007b1d */ /* 0x000fe20000010000 */
[C---:B------:R-:W-:Y:S01]  /*5990*/  IMAD.SHL.U32 R4, R172.reuse, 0x40, RZ ;  /* 0x00000040ac047824 */ /* 0x040fe200078e00ff */
[C---:B------:R-:W-:Y:S01]  /*59a0*/  LOP3.LUT R176, R172.reuse, 0x60, RZ, 0xc0, !PT ;  /* 0x00000060acb07812 */ /* 0x040fe200078ec0ff */
[C---:B------:R-:W-:Y:S01]  /*59b0*/  IMAD.SHL.U32 R137, R172.reuse, 0x8, RZ ;  /* 0x00000008ac897824 */ /* 0x040fe200078e00ff */
[C---:B------:R-:W-:Y:S01]  /*59c0*/  LOP3.LUT R174, R172.reuse, 0x2, RZ, 0xc0, !PT ;  /* 0x00000002acae7812 */ /* 0x040fe200078ec0ff */
[----:B------:R-:W-:Y:S01]  /*59d0*/  IMAD.U32 R69, R172, 0x10000, RZ ;  /* 0x00010000ac457824 */ /* 0x000fe200078e00ff */
[----:B------:R-:W-:Y:S02]  /*59e0*/  UMOV UR44, 0x400 ;  /* 0x00000400002c7882 */ /* 0x000fe40000000000 */
[----:B------:R-:W1:Y:S01]  /*59f0*/  LDC.64 R156, c[0x0][0x8b0] ;  /* 0x00022c00ff9c7b82 */ /* 0x000e620000000a00 */
[----:B------:R-:W-:Y:S01]  /*5a00*/  ULEA UR44, UR45, UR44, 0x18 ;  /* 0x0000002c2d2c7291 */ /* 0x000fe2000f8ec0ff */
[----:B------:R-:W-:Y:S01]  /*5a10*/  LOP3.LUT R6, R4, 0x180, RZ, 0xc0, !PT ;  /* 0x0000018004067812 */ /* 0x000fe200078ec0ff */
[----:B------:R-:W-:Y:S01]  /*5a20*/  HFMA2 R164, -RZ, RZ, 0, 0 ;  /* 0x00000000ffa47431 */ /* 0x000fe200000001ff */
[----:B------:R-:W-:Y:S01]  /*5a30*/  LOP3.LUT R172, R172, 0x4, RZ, 0xc0, !PT ;  /* 0x00000004acac7812 */ /* 0x000fe200078ec0ff */
[----:B------:R-:W-:Y:S01]  /*5a40*/  UIADD3 UR4, UPT, UPT, UR44, 0x8200, URZ ;  /* 0x000082002c047890 */ /* 0x000fe2000fffe0ff */
[----:B------:R-:W-:Y:S01]  /*5a50*/  LOP3.LUT R137, R6, 0x30, R137, 0xf8, !PT ;  /* 0x0000003006897812 */ /* 0x000fe200078ef889 */
[----:B------:R-:W-:Y:S01]  /*5a60*/  UIADD3 UR5, UPT, UPT, UR44, 0x200, URZ ;  /* 0x000002002c057890 */ /* 0x000fe2000fffe0ff */
[----:B------:R-:W2:Y:S01]  /*5a70*/  LDC.64 R138, c[0x0][0x8a8] ;  /* 0x00022a00ff8a7b82 */ /* 0x000ea20000000a00 */
[----:B------:R-:W-:Y:S01]  /*5a80*/  LOP3.LUT R69, R69, 0x600000, RZ, 0xc0, !PT ;  /* 0x0060000045457812 */ /* 0x000fe200078ec0ff */
[----:B------:R-:W-:Y:S01]  /*5a90*/  IMAD.MOV.U32 R68, RZ, RZ, RZ ;  /* 0x000000ffff447224 */ /* 0x000fe200078e00ff */
[----:B------:R-:W-:Y:S01]  /*5aa0*/  LOP3.LUT R137, R137, 0x1e40, R4, 0xf8, !PT ;  /* 0x00001e4089897812 */ /* 0x000fe200078ef804 */
[----:B------:R-:W-:Y:S01]  /*5ab0*/  IMAD.MOV.U32 R170, RZ, RZ, RZ ;  /* 0x000000ffffaa7224 */ /* 0x000fe200078e00ff */
[----:B------:R-:W-:Y:S01]  /*5ac0*/  CS2R R168, SRZ ;  /* 0x0000000000a87805 */ /* 0x000fe2000001ff00 */
[----:B------:R-:W-:Y:S01]  /*5ad0*/  IMAD.MOV.U32 R167, RZ, RZ, RZ ;  /* 0x000000ffffa77224 */ /* 0x000fe200078e00ff */
[----:B------:R-:W-:Y:S01]  /*5ae0*/  IADD3 R171, PT, PT, -R172, 0x2, RZ ;  /* 0x00000002acab7810 */ /* 0x000fe20007ffe1ff */
[----:B------:R-:W-:Y:S01]  /*5af0*/  VIADD R173, R137, UR44 ;  /* 0x0000002c89ad7c36 */ /* 0x000fe20008000000 */
[----:B------:R-:W3:Y:S01]  /*5b00*/  LDS R0, [UR44+0x190] ;  /* 0x0001902cff007984 */ /* 0x000ee20008000800 */
[----:B------:R-:W-:Y:S01]  /*5b10*/  IADD3 R166, PT, PT, -R174, RZ, RZ ;  /* 0x000000ffaea67210 */ /* 0x000fe20007ffe1ff */
[----:B------:R-:W-:Y:S01]  /*5b20*/  IMAD.U32 R177, RZ, RZ, UR5 ;  /* 0x00000005ffb17e24 */ /* 0x000fe2000f8e00ff */
[----:B------:R-:W-:Y:S01]  /*5b30*/  MOV R175, UR4 ;  /* 0x0000000400af7c02 */ /* 0x000fe20008000f00 */
[----:B------:R-:W-:Y:S01]  /*5b40*/  IMAD.MOV R165, RZ, RZ, -R172 ;  /* 0x000000ffffa57224 */ /* 0x000fe200078e0aac */
[----:B------:R-:W4:Y:S01]  /*5b50*/  LDCU UR58, c[0x0][0x370] ;  /* 0x00006e00ff3a77ac */ /* 0x000f220008000800 */
[----:B------:R-:W-:Y:S01]  /*5b60*/  VIADD R173, R173, 0x200 ;  /* 0x00000200adad7836 */ /* 0x000fe20000000000 */
[----:B------:R-:W1:Y:S01]  /*5b70*/  LDCU.64 UR62, c[0x0][0x348] ;  /* 0x00006900ff3e77ac */ /* 0x000e620008000a00 */
[----:B------:R-:W1:Y:S01]  /*5b80*/  LDCU UR43, c[0x0][0xb0c] ;  /* 0x00016180ff2b77ac */ /* 0x000e620008000800 */
[----:B------:R-:W1:Y:S01]  /*5b90*/  LDCU UR39, c[0x0][0xb30] ;  /* 0x00016600ff2777ac */ /* 0x000e620008000800 */
[----:B------:R-:W1:Y:S01]  /*5ba0*/  LDCU.64 UR56, c[0x0][0x888] ;  /* 0x00011100ff3877ac */ /* 0x000e620008000a00 */
[----:B------:R-:W1:Y:S01]  /*5bb0*/  LDCU.64 UR40, c[0x0][0xb28] ;  /* 0x00016500ff2877ac */ /* 0x000e620008000a00 */
[----:B------:R-:W1:Y:S01]  /*5bc0*/  LDCU.64 UR60, c[0x0][0x890] ;  /* 0x00011200ff3c77ac */ /* 0x000e620008000a00 */
[----:B------:R-:W1:Y:S01]  /*5bd0*/  LDCU.128 UR52, c[0x0][0xb10] ;  /* 0x00016200ff3477ac */ /* 0x000e620008000c00 */
[----:B------:R-:W1:Y:S02]  /*5be0*/  LDCU UR47, c[0x0][0x374] ;  /* 0x00006e80ff2f77ac */ /* 0x000e640008000800 */
[----:B-1234-:R-:W-:-:S07]  /*5bf0*/  IADD3 R69, PT, PT, R0, R69, RZ ;  /* 0x0000004500457210 */ /* 0x01efce0007ffe0ff */
.L_x_151:
[C---:B------:R-:W-:Y:S02]  /*5c00*/  LEA R3, R164.reuse, UR44, 0x3 ;  /* 0x0000002ca4037c11 */ /* 0x040fe4000f8e18ff */
[----:B------:R-:W-:Y:S02]  /*5c10*/  SHF.L.U32 R0, R169, 0x1f, RZ ;  /* 0x0000001fa9007819 */ /* 0x000fe400000006ff */
[----:B------:R-:W-:Y:S02]  /*5c20*/  LEA R5, R164, UR44, 0x4 ;  /* 0x0000002ca4057c11 */ /* 0x000fe4000f8e20ff */
[----:B-1----:R-:W1:Y:S02]  /*5c30*/  SYNCS.PHASECHK.TRANS64.TRYWAIT P0, [R3+URZ+0x100], R0 ;  /* 0x00010000030075a7 */ /* 0x002e6400080011ff */
[----:B-1----:R-:W-:Y:S05]  /*5c40*/  @!P0 BRA `(.L_x_107) ;  /* 0x0000007000b48947 */ /* 0x002fea0003800000 */
.L_x_208:
        /* <DEDUP_REMOVED lines=11> */
[----:B------:R-:W-:Y:S01]  /*5d00*/  PLOP3.LUT P0, PT, PT, PT, UP1, 0x80, 0x8 ;  /* 0x000000000008781c */ /* 0x000fe20003f0f018 */
[----:B------:R-:W-:Y:S11]  /*5d10*/  UP2UR UR46, UPR, URZ, 0x2 ;  /* 0x00000002ff2e7883 */ /* 0x000ff60008000000 */
[----:B------:R-:W-:Y:S01]  /*5d20*/  @!UPT UIADD3 URZ, UPT, UPT, URZ, URZ, URZ ;  /* 0x000000fffffff290 */ /* 0x000fe2000fffe0ff */
[----:B-1----:R-:W-:Y:S02]  /*5d30*/  @P0 SHF.R.U32.HI R0, RZ, 0x10, R5 ;  /* 0x00000010ff000819 */ /* 0x002fe40000011605 */
        /* <DEDUP_REMOVED lines=12> */
[----:B------:R-:W2:Y:S01]  /*5e00*/  LDCU UR12, c[0x0][0xb20] ;  /* 0x00016400ff0c77ac */ /* 0x000ea20008000800 */
[----:B------:R-:W-:Y:S02]  /*5e10*/  UIMAD.WIDE.U32 UR4, UR47, UR55, URZ ;  /* 0x000000372f0472a5 */ /* 0x000fe4000f8e00ff */
[----:B------:R-:W-:Y:S02]  /*5e20*/  UIMAD.WIDE.U32 UR6, UR58, UR52, URZ ;  /* 0x000000343a0672a5 */ /* 0x000fe4000f8e00ff */
[----:B------:R-:W-:Y:S02]  /*5e30*/  UISETP.NE.AND UP0, UPT, UR54, 0x1, UPT ;  /* 0x000000013600788c */ /* 0x000fe4000bf05270 */
[----:B------:R-:W-:Y:S02]  /*5e40*/  UIMAD.WIDE.U32 UR8, UR37, UR55, URZ ;  /* 0x00000037250872a5 */ /* 0x000fe4000f8e00ff */
[----:B------:R-:W-:Y:S02]  /*5e50*/  UIMAD.WIDE.U32 UR10, UR38, UR52, URZ ;  /* 0x00000034260a72a5 */ /* 0x000fe4000f8e00ff */
[----:B------:R-:W-:Y:S02]  /*5e60*/  UISETP.NE.AND UP1, UPT, UR43, 0x1, UPT ;  /* 0x000000012b00788c */ /* 0x000fe4000bf25270 */
[----:B------:R-:W-:Y:S01]  /*5e70*/  UISETP.NE.AND UP2, UPT, UR42, 0x1, UPT ;  /* 0x000000012a00788c */ /* 0x000fe2000bf45270 */
[----:B------:R-:W-:Y:S02]  /*5e80*/  UMOV UR4, UR5 ;  /* 0x0000000500047c82 */ /* 0x000fe40008000000 */
[----:B--2---:R-:W-:Y:S03]  /*5e90*/  USHF.R.U32.HI UR5, URZ, UR12, UR4 ;  /* 0x0000000cff057299 */ /* 0x004fe60008011604 */
[----:B------:R-:W-:Y:S02]  /*5ea0*/  UMOV UR4, UR7 ;  /* 0x0000000700047c82 */ /* 0x000fe40008000000 */
[----:B------:R-:W-:Y:S02]  /*5eb0*/  USHF.R.U32.HI UR7, URZ, UR53, UR4 ;  /* 0x00000035ff077299 */ /* 0x000fe40008011604 */
[----:B------:R-:W-:Y:S02]  /*5ec0*/  USEL UR4, UR47, UR5, !UP0 ;  /* 0x000000052f047287 */ /* 0x000fe4000c000000 */
[----:B------:R-:W-:Y:S01]  /*5ed0*/  USEL UR7, UR58, UR7, !UP1 ;  /* 0x000000073a077287 */ /* 0x000fe2000c800000 */
[----:B------:R-:W-:Y:S01]  /*5ee0*/  UMOV UR5, UR9 ;  /* 0x0000000900057c82 */ /* 0x000fe20008000000 */
[----:B------:R-:W-:Y:S02]  /*5ef0*/  UIMAD.WIDE.U32 UR8, UR4, UR40, URZ ;  /* 0x00000028040872a5 */ /* 0x000fe4000f8e00ff */
[----:B------:R-:W-:Y:S03]  /*5f00*/  USHF.R.U32.HI UR6, URZ, UR12, UR5 ;  /* 0x0000000cff067299 */ /* 0x000fe60008011605 */
[----:B------:R-:W-:Y:S01]  /*5f10*/  UMOV UR5, UR11 ;  /* 0x0000000b00057c82 */ /* 0x000fe20008000000 */
[----:B------:R-:W-:Y:S02]  /*5f20*/  UIMAD.WIDE.U32 UR10, UR7, UR40, URZ ;  /* 0x00000028070a72a5 */ /* 0x000fe4000f8e00ff */
[----:B------:R-:W-:Y:S02]  /*5f30*/  USHF.R.U32.HI UR12, URZ, UR53, UR5 ;  /* 0x00000035ff0c7299 */ /* 0x000fe40008011605 */
[----:B------:R-:W-:Y:S01]  /*5f40*/  USEL UR6, UR37, UR6, !UP0 ;  /* 0x0000000625067287 */ /* 0x000fe2000c000000 */
[----:B------:R-:W-:Y:S02]  /*5f50*/  UMOV UR5, UR9 ;  /* 0x0000000900057c82 */ /* 0x000fe40008000000 */
[----:B------:R-:W-:Y:S01]  /*5f60*/  UMOV UR10, UR11 ;  /* 0x0000000b000a7c82 */ /* 0x000fe20008000000 */
[----:B------:R-:W-:Y:S02]  /*5f70*/  @UP2 USHF.R.U32.HI UR4, URZ, UR41, UR5 ;  /* 0x00000029ff042299 */ /* 0x000fe40008011605 */
[----:B------:R-:W-:Y:S02]  /*5f80*/  @UP2 USHF.R.U32.HI UR7, URZ, UR41, UR10 ;  /* 0x00000029ff072299 */ /* 0x000fe4000801160a */
[----:B------:R-:W-:Y:S02]  /*5f90*/  UIMAD UR4, UR42, UR4, URZ ;  /* 0x000000042a0472a4 */ /* 0x000fe4000f8e02ff */
[----:B------:R-:W-:Y:S02]  /*5fa0*/  UIMAD.WIDE.U32 UR10, UR6, UR40, URZ ;  /* 0x00000028060a72a5 */ /* 0x000fe4000f8e00ff */
[----:B------:R-:W-:Y:S02]  /*5fb0*/  USEL UR5, UR38, UR12, !UP1 ;  /* 0x0000000c26057287 */ /* 0x000fe4000c800000 */
[----:B------:R-:W-:Y:S02]  /*5fc0*/  UIMAD UR8, UR42, UR7, URZ ;  /* 0x000000072a0872a4 */ /* 0x000fe4000f8e02ff */
[----:B------:R-:W-:Y:S03]  /*5fd0*/  UISETP.GE.AND UP0, UPT, UR6, UR4, UPT ;  /* 0x000000040600728c */ /* 0x000fe6000bf06270 */
[----:B------:R-:W-:Y:S01]  /*5fe0*/  UMOV UR4, UR11 ;  /* 0x0000000b00047c82 */ /* 0x000fe20008000000 */
[----:B------:R-:W-:Y:S02]  /*5ff0*/  UISETP.GE.OR UP0, UPT, UR5, UR8, UP0 ;  /* 0x000000080500728c */ /* 0x000fe40008706670 */
[----:B------:R-:W-:Y:S02]  /*6000*/  USHF.R.U32.HI UR4, URZ, UR41, UR4 ;  /* 0x00000029ff047299 */ /* 0x000fe40008011604 */
[----:B------:R-:W-:Y:S02]  /*6010*/  UIMAD.WIDE.U32 UR8, UR5, UR40, URZ ;  /* 0x00000028050872a5 */ /* 0x000fe4000f8e00ff */
[----:B------:R-:W-:Y:S02]  /*6020*/  USEL UR11, UR6, UR4, !UP2 ;  /* 0x00000004060b7287 */ /* 0x000fe4000d000000 */
[----:B------:R-:W-:Y:S02]  /*6030*/  UIADD3 UR8, UPT, UPT, -UR5, URZ, URZ ;  /* 0x000000ff05087290 */ /* 0x000fe4000fffe1ff */
[----:B------:R-:W-:Y:S01]  /*6040*/  UIADD3 UR10, UPT, UPT, -UR11, URZ, URZ ;  /* 0x000000ff0b0a7290 */ /* 0x000fe2000fffe1ff */
[----:B------:R-:W-:Y:S01]  /*6050*/  @!UP0 UMOV UR4, UR9 ;  /* 0x0000000900048c82 */ /* 0x000fe20008000000 */
[----:B------:R-:W-:Y:S02]  /*6060*/  UIADD3 UR9, UPT, UPT, -UR6, URZ, URZ ;  /* 0x000000ff06097290 */ /* 0x000fe4000fffe1ff */
[----:B------:R-:W-:Y:S02]  /*6070*/  @!UP0 USHF.R.U32.HI UR4, URZ, UR41, UR4 ;  /* 0x00000029ff048299 */ /* 0x000fe40008011604 */
[----:B------:R-:W-:Y:S02]  /*6080*/  UIMAD UR10, UR42, UR10, UR6 ;  /* 0x0000000a2a0a72a4 */ /* 0x000fe4000f8e0206 */
[----:B------:R-:W-:Y:S04]  /*6090*/  @!UP0 USEL UR4, UR5, UR4, !UP2 ;  /* 0x0000000405048287 */ /* 0x000fe8000d000000 */
[----:B------:R-:W-:Y:S02]  /*60a0*/  @!UP0 UIMAD UR10, UR7, UR10, UR4 ;  /* 0x0000000a070a82a4 */ /* 0x000fe4000f8e0204 */
[----:B------:R-:W-:Y:S02]  /*60b0*/  @!UP0 UIADD3 UR11, UPT, UPT, UR11, -UR4, URZ ;  /* 0x800000040b0b8290 */ /* 0x000fe4000fffe0ff */
[----:B------:R-:W-:Y:S02]  /*60c0*/  UIMAD UR7, UR43, UR8, UR38 ;  /* 0x000000082b0772a4 */ /* 0x000fe4000f8e0226 */
[----:B------:R-:W-:Y:S02]  /*60d0*/  @!UP0 UIMAD UR6, UR11, UR42, UR5 ;  /* 0x0000002a0b0682a4 */ /* 0x000fe4000f8e0205 */
[----:B------:R-:W-:Y:S01]  /*60e0*/  UIMAD UR4, UR54, UR9, UR37 ;  /* 0x00000009360472a4 */ /* 0x000fe2000f8e0225 */
[----:B------:R-:W-:Y:S02]  /*60f0*/  @!UP0 UMOV UR5, UR10 ;  /* 0x0000000a00058c82 */ /* 0x000fe40008000000 */
[----:B------:R-:W-:Y:S02]  /*6100*/  UIMAD UR38, UR5, UR43, UR7 ;  /* 0x0000002b052672a4 */ /* 0x000fe4000f8e0207 */
[----:B------:R-:W-:Y:S11]  /*6110*/  UIMAD UR37, UR6, UR54, UR4 ;  /* 0x00000036062572a4 */ /* 0x000ff6000f8e0204 */
[----:B------:R-:W-:Y:S01]  /*6120*/  @!UPT UIADD3 URZ, UPT, UPT, URZ, URZ, URZ ;  /* 0x000000fffffff290 */ /* 0x000fe2000fffe0ff */
.L_x_108:
[----:B------:R-:W-:Y:S01]  /*6130*/  UISETP.NE.AND UP0, UPT, UR39, 0x1, UPT ;  /* 0x000000012700788c */ /* 0x000fe2000bf05270 */
[----:B------:R-:W-:Y:S01]  /*6140*/  R2UR UR11, R177 ;  /* 0x00000000b10b72ca */ /* 0x000fe200000e0000 */
[----:B------:R-:W-:Y:S01]  /*6150*/  USHF.L.U32 UR50, UR31, 0x7, URZ ;  /* 0x000000071f327899 */ /* 0x000fe200080006ff */
[----:B------:R-:W-:Y:S01]  /*6160*/  IADD3 R164, PT, PT, R164, 0x1, RZ ;  /* 0x00000001a4a47810 */ /* 0x000fe20007ffe0ff */
[----:B------:R-:W-:Y:S07]  /*6170*/  USHF.L.U32 UR49, UR30, 0x8, URZ ;  /* 0x000000081e317899 */ /* 0x000fee00080006ff */
[----:B------:R-:W2:Y:S01]  /*6180*/  @!UP0 LDCU.128 UR12, c[0x0][0xb10] ;  /* 0x00016200ff0c87ac */ /* 0x000ea20008000c00 */
[----:B------:R-:W3:Y:S01]  /*6190*/  @!UP0 LDCU UR5, c[0x0][0xb0c] ;  /* 0x00016180ff0587ac */ /* 0x000ee20008000800 */
[----:B------:R-:W4:Y:S01]  /*61a0*/  @!UP0 LDCU UR10, c[0x0][0xb20] ;  /* 0x00016400ff0a87ac */ /* 0x000f220008000800 */
[----:B--2---:R-:W-:Y:S02]  /*61b0*/  UIMAD.WIDE.U32 UR8, UR38, UR12, URZ ;  /* 0x0000000c260872a5 */ /* 0x004fe4000f8e00ff */
[----:B------:R-:W-:Y:S02]  /*61c0*/  UIMAD.WIDE.U32 UR6, UR37, UR15, URZ ;  /* 0x0000000f250672a5 */ /* 0x000fe4000f8e00ff */
[----:B------:R-:W-:Y:S03]  /*61d0*/  @!UP0 UISETP.NE.AND UP1, UPT, UR14, 0x1, UPT ;  /* 0x000000010e00888c */ /* 0x000fe6000bf25270 */
[----:B------:R-:W-:Y:S01]  /*61e0*/  @!UP0 UMOV UR4, UR9 ;  /* 0x0000000900048c82 */ /* 0x000fe20008000000 */
[----:B---3--:R-:W-:Y:S02]  /*61f0*/  @!UP0 UISETP.NE.AND UP2, UPT, UR5, 0x1, UPT ;  /* 0x000000010500888c */ /* 0x008fe4000bf45270 */
[----:B------:R-:W-:Y:S01]  /*6200*/  @!UP0 USHF.R.U32.HI UR4, URZ, UR13, UR4 ;  /* 0x0000000dff048299 */ /* 0x000fe20008011604 */
[----:B------:R-:W-:Y:S02]  /*6210*/  @!UP0 UMOV UR6, UR7 ;  /* 0x0000000700068c82 */ /* 0x000fe40008000000 */
[----:B----4-:R-:W-:Y:S02]  /*6220*/  @!UP0 USHF.R.U32.HI UR6, URZ, UR10, UR6 ;  /* 0x0000000aff068299 */ /* 0x010fe40008011606 */
[----:B------:R-:W-:Y:S02]  /*6230*/  @!UP0 USEL UR7, UR38, UR4, !UP2 ;  /* 0x0000000426078287 */ /* 0x000fe4000d000000 */
[----:B------:R-:W-:Y:S04]  /*6240*/  @!UP0 USEL UR6, UR37, UR6, !UP1 ;  /* 0x0000000625068287 */ /* 0x000fe8000c800000 */
[----:B------:R-:W-:Y:S02]  /*6250*/  @!UP0 UIADD3 UR4, UPT, UPT, -UR7, UR6, URZ ;  /* 0x0000000607048290 */ /* 0x000fe4000fffe1ff */
[----:B------:R-:W-:Y:S02]  /*6260*/  @!UP0 UIADD3 UR6, UPT, UPT, UR7, -UR6, URZ ;  /* 0x8000000607068290 */ /* 0x000fe4000fffe0ff */
[----:B------:R-:W-:Y:S02]  /*6270*/  @!UP0 UIMAD UR38, UR4, UR5, UR38 ;  /* 0x00000005042682a4 */ /* 0x000fe4000f8e0226 */
[----:B------:R-:W-:Y:S02]  /*6280*/  @!UP0 UIMAD UR37, UR6, UR14, UR37 ;  /* 0x0000000e062582a4 */ /* 0x000fe4000f8e0225 */
[----:B------:R-:W-:Y:S09]  /*6290*/  ULOP3.LUT UP0, URZ, UR11, 0x1b0, URZ, 0xc0, !UPT ;  /* 0x000001b00bff7892 */ /* 0x000ff2000f80c0ff */
[----:B------:R-:W-:Y:S05]  /*62a0*/  BRA.U !UP0, `(.L_x_109) ;  /* 0x0000000108407547 */ /* 0x000fea000b800000 */
[----:B------:R-:W2:Y:S01]  /*62b0*/  LDCU.64 UR8, c[0x4][0x88] ;  /* 0x01001100ff0877ac */ /* 0x000ea20008000a00 */
[----:B------:R-:W-:Y:S01]  /*62c0*/  MOV R3, 0x0 ;  /* 0x0000000000037802 */ /* 0x000fe20000000f00 */
[----:B------:R-:W-:Y:S02]  /*62d0*/  HFMA2 R12, -RZ, RZ, 0, 5.9604644775390625e-08 ;  /* 0x00000001ff0c7431 */ /* 0x000fe400000001ff */
[----:B------:R-:W-:Y:S02]  /*62e0*/  IMAD.MOV.U32 R8, RZ, RZ, 0x70 ;  /* 0x00000070ff087424 */ /* 0x000fe400078e00ff */
[----:B------:R-:W-:Y:S01]  /*62f0*/  IMAD.MOV.U32 R13, RZ, RZ, RZ ;  /* 0x000000ffff0d7224 */ /* 0x000fe200078e00ff */
[----:B------:R-:W3:Y:S01]  /*6300*/  LDCU.64 UR6, c[0x4][0x90] ;  /* 0x01001200ff0677ac */ /* 0x000ee20008000a00 */
[----:B------:R-:W4:Y:S01]  /*6310*/  LDC.64 R2, c[0x4][R3] ;  /* 0x0100000003027b82 */ /* 0x000f220000000a00 */
[----:B------:R-:W1:Y:S01]  /*6320*/  LDCU.64 UR4, c[0x4][0x8] ;  /* 0x01000100ff0477ac */ /* 0x000e620008000a00 */
[----:B--2---:R-:W-:Y:S01]  /*6330*/  MOV R5, UR9 ;  /* 0x0000000900057c02 */ /* 0x004fe20008000f00 */
[----:B------:R-:W-:Y:S01]  /*6340*/  IMAD.U32 R4, RZ, RZ, UR8 ;  /* 0x00000008ff047e24 */ /* 0x000fe2000f8e00ff */
[----:B---3--:R-:W-:Y:S01]  /*6350*/  MOV R7, UR7 ;  /* 0x0000000700077c02 */ /* 0x008fe20008000f00 */
[----:B------:R-:W-:Y:S01]  /*6360*/  IMAD.U32 R6, RZ, RZ, UR6 ;  /* 0x00000006ff067e24 */ /* 0x000fe2000f8e00ff */
[----:B-1----:R-:W-:Y:S01]  /*6370*/  MOV R11, UR5 ;  /* 0x00000005000b7c02 */ /* 0x002fe20008000f00 */
[----:B------:R-:W-:Y:S02]  /*6380*/  IMAD.U32 R10, RZ, RZ, UR4 ;  /* 0x00000004ff0a7e24 */ /* 0x000fe4000f8e00ff */
[----:B------:R-:W-:Y:S07]  /*6390*/  LEPC R20, `(.L_x_109) ;  /* 0x000000001014794e */ /* 0x000fee0000000000 */
[----:B----45:R-:W-:Y:S05]  /*63a0*/  CALL.ABS.NOINC R2 ;  /* 0x0000000002007343 */ /* 0x030fea0003c00000 */
.L_x_109:
[----:B------:R-:W-:Y:S01]  /*63b0*/  LOP3.LUT P0, RZ, R175, 0x1b0, RZ, 0xc0, !PT ;  /* 0x000001b0afff7812 */ /* 0x000fe2000780c0ff */
[----:B------:R-:W-:Y:S11]  /*63c0*/  BSSY.RECONVERGENT B6, `(.L_x_110) ;  /* 0x0000013000067945 */ /* 0x000ff60003800200 */
[----:B------:R-:W-:Y:S01]  /*63d0*/  @!UPT UIADD3 URZ, UPT, UPT, URZ, URZ, URZ ;  /* 0x000000fffffff290 */ /* 0x000fe2000fffe0ff */
[----:B------:R-:W-:Y:S05]  /*63e0*/  @!P0 BRA `(.L_x_111) ;  /* 0x0000000000408947 */ /* 0x000fea0003800000 */
        /* <DEDUP_REMOVED lines=16> */
.L_x_111:
[----:B------:R-:W-:Y:S05]  /*64f0*/  BSYNC.RECONVERGENT B6 ;  /* 0x0000000000067941 */ /* 0x000fea0003800200 */
.L_x_110:
[----:B------:R-:W-:Y:S01]  /*6500*/  R2UR UR4, R162 ;  /* 0x00000000a20472ca */ /* 0x000fe200000e0000 */
[----:B------:R-:W-:Y:S01]  /*6510*/  UISETP.NE.U32.AND UP0, UPT, UR60, URZ, UPT ;  /* 0x000000ff3c00728c */ /* 0x000fe2000bf05070 */
[----:B------:R-:W-:Y:S02]  /*6520*/  ISETP.NE.U32.AND P4, PT, R156, RZ, PT ;  /* 0x000000ff9c00720c */ /* 0x000fe40003f85070 */
[----:B------:R-:W-:Y:S01]  /*6530*/  ISETP.NE.U32.AND P2, PT, RZ, UR56, PT ;  /* 0x00000038ff007c0c */ /* 0x000fe2000bf45070 */
[----:B------:R-:W-:Y:S01]  /*6540*/  UISETP.NE.AND.EX UP1, UPT, UR61, URZ, UPT, UP0 ;  /* 0x000000ff3d00728c */ /* 0x000fe2000bf25300 */
[----:B------:R-:W-:Y:S01]  /*6550*/  ISETP.NE.AND.EX P4, PT, R157, RZ, PT, P4 ;  /* 0x000000ff9d00720c */ /* 0x000fe20003f85340 */
[----:B------:R-:W-:Y:S01]  /*6560*/  UPLOP3.LUT UP0, UPT, UPT, UPT, UPT, 0x40, 0x4 ;  /* 0x000000000004789c */ /* 0x000fe20003f0e870 */
[----:B------:R-:W-:Y:S05]  /*6570*/  ISETP.NE.AND.EX P2, PT, RZ, UR57, PT, P2 ;  /* 0x00000039ff007c0c */ /* 0x000fea000bf45320 */
[----:B------:R-:W-:Y:S06]  /*6580*/  UISETP.NE.AND UP2, UPT, UR4, URZ, UPT ;  /* 0x000000ff0400728c */ /* 0x000fec000bf45270 */
[----:B------:R-:W-:Y:S05]  /*6590*/  PLOP3.LUT P1, PT, PT, PT, UP2, 0x80, 0x8 ;  /* 0x000000000008781c */ /* 0x000fea0003f2f028 */
[----:B------:R-:W-:Y:S06]  /*65a0*/  @UP2 UPLOP3.LUT UP0, UPT, UPT, UPT, UP1, 0x80, 0x8 ;  /* 0x000000000008289c */ /* 0x000fec0003f0f010 */
[----:B------:R-:W-:Y:S01]  /*65b0*/  PLOP3.LUT P0, PT, PT, PT, UP0, 0x80, 0x8 ;  /* 0x000000000008781c */ /* 0x000fe20003f0f008 */
[----:B------:R-:W-:Y:S01]  /*65c0*/  @!UPT UIADD3 URZ, UPT, UPT, URZ, URZ, URZ ;  /* 0x000000fffffff290 */ /* 0x000fe2000fffe0ff */
[----:B------:R-:W-:Y:S11]  /*65d0*/  BRA.U !UP1, `(.L_x_112) ;  /* 0x00000001093c7547 */ /* 0x000ff6000b800000 */
[----:B------:R-:W-:Y:S01]  /*65e0*/  UISETP.NE.U32.AND UP0, UPT, UR56, URZ, UPT ;  /* 0x000000ff3800728c */ /* 0x000fe2000bf05070 */
[----:B-1----:R-:W-:Y:S01]  /*65f0*/  HFMA2 R0, -RZ, RZ, 0, 5.9604644775390625e-08 ;  /* 0x00000001ff007431 */ /* 0x002fe200000001ff */
[----:B------:R-:W1:Y:S01]  /*6600*/  LDCU.64 UR8, c[0x0][0x358] ;  /* 0x00006b00ff0877ac */ /* 0x000e620008000a00 */
[----:B------:R-:W-:Y:S01]  /*6610*/  IMAD.MOV.U32 R158, RZ, RZ, 0x1 ;  /* 0x00000001ff9e7424 */ /* 0x000fe200078e00ff */
[----:B------:R-:W-:Y:S06]  /*6620*/  UISETP.NE.AND.EX UP0, UPT, UR57, URZ, UPT, UP0 ;  /* 0x000000ff3900728c */ /* 0x000fec000bf05300 */
[----:B------:R-:W-:Y:S05]  /*6630*/  PLOP3.LUT P3, PT, PT, PT, UP0, 0x80, 0x8 ;  /* 0x000000000008781c */ /* 0x000fea0003f6f008 */
[----:B------:R-:W2:Y:S01]  /*6640*/  @UP0 LDCU.64 UR4, c[0x0][0x888] ;  /* 0x00011100ff0407ac */ /* 0x000ea20008000a00 */
[----:B------:R-:W-:Y:S07]  /*6650*/  @UP0 UIMAD UR6, UR36, UR60, URZ ;  /* 0x0000003c240602a4 */ /* 0x000fee000f8e02ff */
[----:B------:R-:W-:Y:S01]  /*6660*/  @!P3 PRMT R158, R0, 0x7610, R158 ;  /* 0x00007610009eb816 */ /* 0x000fe2000000009e */
[----:B--2---:R-:W-:Y:S06]  /*6670*/  @UP0 UIMAD.WIDE UR4, UR6, 0x4, UR4 ;  /* 0x00000004060408a5 */ /* 0x004fec000f8e0204 */
[----:B------:R-:W-:Y:S01]  /*6680*/  IMAD.U32 R2, RZ, RZ, UR4 ;  /* 0x00000004ff027e24 */ /* 0x000fe2000f8e00ff */
[----:B------:R-:W-:Y:S04]  /*6690*/  MOV R3, UR5 ;  /* 0x0000000500037c02 */ /* 0x000fe80008000f00 */
[----:B------:R-:W2:Y:S01]  /*66a0*/  @!UP0 LDCU UR4, c[0x0][0x880] ;  /* 0x00011000ff0487ac */ /* 0x000ea20008000800 */
[----:B-1---5:R3:W5:Y:S02]  /*66b0*/  @P3 LDG.E R73, desc[UR8][R2.64] ;  /* 0x0000000802493981 */ /* 0x022764000c1e1900 */
[----:B--23--:R-:W-:Y:S02]  /*66c0*/  @!P3 IMAD.U32 R73, RZ, RZ, UR4 ;  /* 0x00000004ff49be24 */ /* 0x00cfe4000f8e00ff */
.L_x_112:
[----:B------:R-:W-:Y:S05]  /*66d0*/  @!P4 BRA `(.L_x_113) ;  /* 0x000000000024c947 */ /* 0x000fea0003800000 */
[----:B------:R-:W-:Y:S01]  /*66e0*/  ISETP.NE.U32.AND P3, PT, R138, RZ, PT ;  /* 0x000000ff8a00720c */ /* 0x000fe20003f65070 */
[----:B------:R-:W2:Y:S03]  /*66f0*/  LDCU.64 UR4, c[0x0][0x358] ;  /* 0x00006b00ff0477ac */ /* 0x000ea60008000a00 */
[----:B------:R-:W-:Y:S11]  /*6700*/  ISETP.NE.AND.EX P3, PT, R139, RZ, PT, P3 ;  /* 0x000000ff8b00720c */ /* 0x000ff60003f65330 */
[----:B------:R-:W-:Y:S02]  /*6710*/  @!UPT UIADD3 URZ, UPT, UPT, URZ, URZ, URZ ;  /* 0x000000fffffff290 */ /* 0x000fe4000fffe0ff */
[----:B------:R-:W3:Y:S01]  /*6720*/  @P3 LDC.64 R2, c[0x0][0x8a8] ;  /* 0x00022a00ff023b82 */ /* 0x000ee20000000a00 */
[----:B-1----:R-:W-:Y:S04]  /*6730*/  @P3 IMAD R0, R156, UR36, RZ ;  /* 0x000000249c003c24 */ /* 0x002fe8000f8e02ff */
[----:B---3--:R-:W-:Y:S05]  /*6740*/  @P3 IMAD.WIDE R2, R0, 0x4, R2 ;  /* 0x0000000400023825 */ /* 0x008fea00078e0202 */
[----:B--2--5:R2:W5:Y:S02]  /*6750*/  @P3 LDG.E R70, desc[UR4][R2.64] ;  /* 0x0000000402463981 */ /* 0x024564000c1e1900 */
[----:B--2---:R-:W3:Y:S02]  /*6760*/  @!P3 LDC R70, c[0x0][0x8a0] ;  /* 0x00022800ff46bb82 */ /* 0x004ee40000000800 */
.L_x_113:
[----:B-----5:R-:W-:Y:S01]  /*6770*/  FSETP.NEU.AND P4, PT, R73, RZ, PT ;  /* 0x000000ff4900720b */ /* 0x020fe20003f8d000 */
[----:B------:R-:W-:Y:S01]  /*6780*/  BSSY B1, `(.L_x_114) ;  /* 0x0000047000017945 */ /* 0x000fe20003800000 */
[----:B------:R-:W-:Y:S01]  /*6790*/  SEL R5, RZ, 0xffffffff, P2 ;  /* 0xffffffffff057807 */ /* 0x000fe20001000000 */
[----:B------:R-:W-:Y:S01]  /*67a0*/  IMAD.MOV.U32 R181, RZ, RZ, 0x1 ;  /* 0x00000001ffb57424 */ /* 0x000fe200078e00ff */
[----:B------:R-:W-:Y:S01]  /*67b0*/  LOP3.LUT P3, RZ, R158, 0xff, RZ, 0xc0, !PT ;  /* 0x000000ff9eff7812 */ /* 0x000fe2000786c0ff */
[----:B------:R-:W-:Y:S01]  /*67c0*/  IMAD R71, R68, 0x100, R69 ;  /* 0x0000010044477824 */ /* 0x000fe200078e0245 */
[----:B-1----:R-:W-:Y:S02]  /*67d0*/  @P1 SEL R0, RZ, 0xffffffff, P4 ;  /* 0xffffffffff001807 */ /* 0x002fe40002000000 */
[----:B------:R-:W-:Y:S02]  /*67e0*/  CS2R R154, SRZ ;  /* 0x00000000009a7805 */ /* 0x000fe4000001ff00 */
[----:B------:R-:W-:Y:S02]  /*67f0*/  LEA R3, R168, UR44, 0x3 ;  /* 0x0000002ca8037c11 */ /* 0x000fe4000f8e18ff */
[----:B------:R-:W-:Y:S02]  /*6800*/  CS2R R152, SRZ ;  /* 0x0000000000987805 */ /* 0x000fe4000001ff00 */
[----:B------:R-:W-:Y:S02]  /*6810*/  @P0 SEL R0, R5, R0, !P3 ;  /* 0x0000000005000207 */ /* 0x000fe40005800000 */
[----:B------:R-:W-:Y:S02]  /*6820*/  CS2R R150, SRZ ;  /* 0x0000000000967805 */ /* 0x000fe4000001ff00 */
[----:B------:R-:W-:Y:S02]  /*6830*/  LEA R163, R68, UR44, 0x3 ;  /* 0x0000002c44a37c11 */ /* 0x000fe4000f8e18ff */
[----:B------:R-:W-:Y:S02]  /*6840*/  CS2R R148, SRZ ;  /* 0x0000000000947805 */ /* 0x000fe4000001ff00 */
[----:B------:R-:W-:Y:S02]  /*6850*/  @P1 LOP3.LUT R0, R0, 0x1, RZ, 0xc0, !PT ;  /* 0x0000000100001812 */ /* 0x000fe400078ec0ff */
[----:B------:R-:W-:Y:S02]  /*6860*/  CS2R R146, SRZ ;  /* 0x0000000000927805 */ /* 0x000fe4000001ff00 */
[----:B------:R-:W-:Y:S02]  /*6870*/  SHF.L.U32 R2, R170, 0x1f, RZ ;  /* 0x0000001faa027819 */ /* 0x000fe400000006ff */
[----:B------:R-:W-:Y:S02]  /*6880*/  CS2R R144, SRZ ;  /* 0x0000000000907805 */ /* 0x000fe4000001ff00 */
[----:B------:R-:W-:Y:S02]  /*6890*/  ISETP.NE.U32.OR P6, PT, R0, 0x1, !P1 ;  /* 0x000000010000780c */ /* 0x000fe40004fc5470 */
[----:B------:R-:W-:Y:S02]  /*68a0*/  CS2R R142, SRZ ;  /* 0x00000000008e7805 */ /* 0x000fe4000001ff00 */
[----:B------:R-:W-:Y:S02]  /*68b0*/  PLOP3.LUT P2, PT, PT, PT, UP1, 0x80, 0x8 ;  /* 0x000000000008781c */ /* 0x000fe40003f4f018 */
[----:B------:R-:W-:Y:S02]  /*68c0*/  CS2R R140, SRZ ;  /* 0x00000000008c7805 */ /* 0x000fe4000001ff00 */
[----:B------:R-:W-:Y:S02]  /*68d0*/  SEL R0, RZ, 0xffffffff, P4 ;  /* 0xffffffffff007807 */ /* 0x000fe40002000000 */
[----:B------:R-:W-:Y:S03]  /*68e0*/  P2R R189, PR, RZ, 0x40 ;  /* 0x00000040ffbd7803 */ /* 0x000fe60000000000 */
[----:B------:R-:W-:Y:S04]  /*68f0*/  @P6 SHF.L.U32 R4, R167, 0x1f, RZ ;  /* 0x0000001fa7046819 */ /* 0x000fe800000006ff */
[----:B------:R-:W-:Y:S01]  /*6900*/  @P2 SEL R0, R5, R0, !P3 ;  /* 0x0000000005002207 */ /* 0x000fe20005800000 */
[----:B------:R-:W1:Y:S03]  /*6910*/  @P6 SYNCS.PHASECHK.TRANS64.TRYWAIT P1, [R3+URZ+0xb0], R4 ;  /* 0x0000b004030065a7 */ /* 0x000e6600080211ff */
[----:B------:R-:W-:Y:S04]  /*6920*/  LOP3.LUT R0, R0, 0x1, RZ, 0xc0, !PT ;  /* 0x0000000100007812 */ /* 0x000fe800078ec0ff */
[----:B------:R-:W-:Y:S04]  /*6930*/  ISETP.NE.U32.AND P5, PT, R0, 0x1, PT ;  /* 0x000000010000780c */ /* 0x000fe80003fa5070 */
[----:B------:R-:W-:Y:S01]  /*6940*/  P2R R182, PR, RZ, 0x20 ;  /* 0x00000020ffb67803 */ /* 0x000fe20000000000 */
[----:B------:R2:W4:Y:S01]  /*6950*/  SYNCS.PHASECHK.TRANS64.TRYWAIT P0, [R163+URZ+0x120], R2 ;  /* 0x00012002a30075a7 */ /* 0x00052200080011ff */
[----:B-1----:R-:W-:Y:S01]  /*6960*/  @P6 SEL R181, RZ, 0x1, !P1 ;  /* 0x00000001ffb56807 */ /* 0x002fe20004800000 */
[----:B--2---:R-:W-:Y:S06]  /*6970*/  @!P6 BRA `(.L_x_115) ;  /* 0x00000000009ce947 */ /* 0x004fec0003800000 */
[----:B------:R-:W-:Y:S01]  /*6980*/  @P5 IMAD R7, R168, 0x2000, R173 ;  /* 0x00002000a8075824 */ /* 0x000fe200078e02ad */
[----:B------:R-:W-:Y:S01]  /*6990*/  ISETP.NE.AND P1, PT, R181, RZ, PT ;  /* 0x000000ffb500720c */ /* 0x000fe20003f25270 */
[----:B------:R-:W-:Y:S01]  /*69a0*/  BSSY B0, `(.L_x_116) ;  /* 0x0000010000007945 */ /* 0x000fe20003800000 */
[----:B------:R-:W-:Y:S01]  /*69b0*/  CS2R R142, SRZ ;  /* 0x00000000008e7805 */ /* 0x000fe2000001ff00 */
[--C-:B------:R-:W-:Y:S01]  /*69c0*/  @P5 IMAD R6, R174, -0x10, R7.reuse ;  /* 0xfffffff0ae065824 */ /* 0x100fe200078e0207 */
[----:B------:R-:W-:Y:S01]  /*69d0*/  CS2R R140, SRZ ;  /* 0x00000000008c7805 */ /* 0x000fe2000001ff00 */
[----:B------:R-:W-:Y:S01]  /*69e0*/  @P5 IMAD R5, R172, -0x10, R7 ;  /* 0xfffffff0ac055824 */ /* 0x000fe200078e0207 */
[----:B------:R-:W-:Y:S01]  /*69f0*/  CS2R R150, SRZ ;  /* 0x0000000000967805 */ /* 0x000fe2000001ff00 */
[----:B------:R-:W-:Y:S01]  /*6a00*/  @P5 IMAD R4, R171, 0x10, R6 ;  /* 0x00000010ab045824 */ /* 0x000fe200078e0206 */
[----:B------:R-:W-:Y:S02]  /*6a10*/  CS2R R148, SRZ ;  /* 0x0000000000947805 */ /* 0x000fe4000001ff00 */
[----:B------:R-:W-:Y:S02]  /*6a20*/  CS2R R146, SRZ ;  /* 0x0000000000927805 */ /* 0x000fe4000001ff00 */
[----:B------:R-:W-:Y:S02]  /*6a30*/  CS2R R144, SRZ ;  /* 0x0000000000907805 */ /* 0x000fe4000001ff00 */
[----:B------:R-:W-:Y:S02]  /*6a40*/  CS2R R154, SRZ ;  /* 0x00000000009a7805 */ /* 0x000fe4000001ff00 */
[----:B------:R-:W-:Y:S01]  /*6a50*/  CS2R R152, SRZ ;  /* 0x0000000000987805 */ /* 0x000fe2000001ff00 */
[----:B------:R-:W-:Y:S06]  /*6a60*/  @P1 BRA `(.L_x_117) ;  /* 0x00000000000c1947 */ /* 0x000fec0003800000 */
[----:B------:R-:W-:Y:S04]  /*6a70*/  SHF.L.U32 R0, R167, 0x1f, RZ ;  /* 0x0000001fa7007819 */ /* 0x000fe800000006ff */
[----:B------:R-:W1:Y:S02]  /*6a80*/  SYNCS.PHASECHK.TRANS64.TRYWAIT P1, [R3+URZ+0xb0], R0 ;  /* 0x0000b000030075a7 */ /* 0x000e6400080211ff */
[----:B-1----:R-:W-:Y:S05]  /*6a90*/  @!P1 BRA `(.L_x_118) ;  /* 0x0000006400349947 */ /* 0x002fea0003800000 */
.L_x_117:
[----:B------:R-:W-:Y:S05]  /*6aa0*/  BSYNC B0 ;  /* 0x0000000000007941 */ /* 0x000fea0003800000 */
.L_x_116:
[----:B------:R-:W-:Y:S01]  /*6ab0*/  ISETP.NE.AND P1, PT, R182, RZ, PT ;  /* 0x000000ffb600720c */ /* 0x000fe20003f25270 */
[----:B-1----:R-:W-:Y:S02]  /*6ac0*/  VIADD R3, R3, 0xd0 ;  /* 0x000000d003037836 */ /* 0x002fe40000000000 */
[----:B------:R-:W-:Y:S02]  /*6ad0*/  IMAD.U32 R0, RZ, RZ, UR45 ;  /* 0x0000002dff007e24 */ /* 0x000fe4000f8e00ff */
[----:B------:R-:W-:Y:S03]  /*6ae0*/  VIADD R168, R168, 0x1 ;  /* 0x00000001a8a87836 */ /* 0x000fe60000000000 */
[----:B------:R-:W-:Y:S05]  /*6af0*/  PRMT R0, R0, 0x654, R3 ;  /* 0x0000065400007816 */ /* 0x000fea0000000003 */
[----:B------:R1:W2:Y:S04]  /*6b00*/  @P1 LDS.128 R140, [R7] ;  /* 0x00000000078c1984 */ /* 0x0002a80000000c00 */
[----:B------:R1:W1:Y:S04]  /*6b10*/  @P1 LDS.128 R148, [R5+0x20] ;  /* 0x0000200005941984 */ /* 0x0002680000000c00 */
[----:B------:R1:W1:Y:S04]  /*6b20*/  @P1 LDS.128 R144, [R6+0x10] ;  /* 0x0000100006901984 */ /* 0x0002680000000c00 */
[----:B------:R1:W1:Y:S01]  /*6b30*/  @P1 LDS.128 R152, [R4+0x10] ;  /* 0x0000100004981984 */ /* 0x0002620000000c00 */
[C---:B------:R-:W-:Y:S01]  /*6b40*/  ISETP.NE.AND P1, PT, R168.reuse, 0x4, PT ;  /* 0x00000004a800780c */ /* 0x040fe20003f25270 */
[----:B------:R-:W-:Y:S01]  /*6b50*/  @!PT LDS RZ, [RZ] ;  /* 0x00000000fffff984 */ /* 0x000fe20000000800 */
[----:B------:R-:W-:Y:S01]  /*6b60*/  @!PT LDS RZ, [RZ] ;  /* 0x00000000fffff984 */ /* 0x000fe20000000800 */
[----:B------:R-:W-:Y:S01]  /*6b70*/  @!PT LDS RZ, [RZ] ;  /* 0x00000000fffff984 */ /* 0x000fe20000000800 */
[----:B------:R-:W-:Y:S01]  /*6b80*/  @!PT LDS RZ, [RZ] ;  /* 0x00000000fffff984 */ /* 0x000fe20000000800 */
[----:B------:R5:W-:Y:S06]  /*6b90*/  MEMBAR.ALL.CTA ;  /* 0x0000000000007992 */ /* 0x000bec0000008000 */
[----:B-----5:R-:W5:Y:S01]  /*6ba0*/  FENCE.VIEW.ASYNC.S ;  /* 0x00000000000073c6 */ /* 0x020f620000000000 */
[----:B------:R-:W-:Y:S01]  /*6bb0*/  SEL R168, R168, RZ, P1 ;  /* 0x000000ffa8a87207 */ /* 0x000fe20000800000 */
[----:B-----5:R5:W-:Y:S02]  /*6bc0*/  SYNCS.ARRIVE.TRANS64.RED.A1T0 RZ, [R0+URZ], RZ ;  /* 0x000000ff00ff79a7 */ /* 0x020be400081004ff */
[----:B-----5:R-:W-:Y:S04]  /*6bd0*/  SEL R0, RZ, 0x1, P1 ;  /* 0x00000001ff007807 */ /* 0x020fe80000800000 */
[----:B--2---:R-:W-:Y:S02]  /*6be0*/  LOP3.LUT R167, R167, R0, RZ, 0x3c, !PT ;  /* 0x00000000a7a77212 */ /* 0x004fe400078e3cff */
.L_x_115:
[----:B------:R-:W-:Y:S05]  /*6bf0*/  BSYNC B1 ;  /* 0x0000000000017941 */ /* 0x000fea0003800000 */
.L_x_114:
[----:B------:R-:W-:Y:S04]  /*6c00*/  SHF.R.U32.HI R0, RZ, 0x15, R71 ;  /* 0x00000015ff007819 */ /* 0x000fe80000011647 */
[----:B------:R-:W-:Y:S01]  /*6c10*/  LOP3.LUT P1, RZ, R0, 0x3, R159, 0x48, !PT ;  /* 0x0000000300ff7812 */ /* 0x000fe2000782489f */
[----:B------:R-:W-:Y:S01]  /*6c20*/  @!UPT UIADD3 URZ, UPT, UPT, URZ, URZ, URZ ;  /* 0x000000fffffff290 */ /* 0x000fe2000fffe0ff */
[----:B----4-:R-:W-:Y:S11]  /*6c30*/  @P0 BRA `(.L_x_119) ;  /* 0x0000000000080947 */ /* 0x010ff60003800000 */
[----:B------:R-:W2:Y:S02]  /*6c40*/  SYNCS.PHASECHK.TRANS64.TRYWAIT P0, [R163+URZ+0x120], R2 ;  /* 0x00012002a30075a7 */ /* 0x000ea400080011ff */
[----:B--2---:R-:W-:Y:S05]  /*6c50*/  @!P0 BRA `(.L_x_120) ;  /* 0x0000006000d88947 */ /* 0x004fea0003800000 */
.L_x_119:
[----:B------:R-:W-:Y:S04]  /*6c60*/  BSSY.RECONVERGENT B6, `(.L_x_121) ;  /* 0x0000012000067945 */ /* 0x000fe80003800200 */
[----:B------:R-:W-:Y:S05]  /*6c70*/  @!P1 BRA `(.L_x_122) ;  /* 0x0000000000409947 */ /* 0x000fea0003800000 */
[----:B------:R-:W1:Y:S01]  /*6c80*/  LDCU.64 UR8, c[0x4][0x78] ;  /* 0x01000f00ff0877ac */ /* 0x000e620008000a00 */
[----:B------:R-:W-:Y:S01]  /*6c90*/  MOV R3, 0x0 ;  /* 0x0000000000037802 */ /* 0x000fe20000000f00 */
[----:B------:R-:W-:Y:S02]  /*6ca0*/  HFMA2 R12, -RZ, RZ, 0, 5.9604644775390625e-08 ;  /* 0x00000001ff0c7431 */ /* 0x000fe400000001ff */
[----:B------:R-:W-:Y:S02]  /*6cb0*/  IMAD.MOV.U32 R8, RZ, RZ, 0x192 ;  /* 0x00000192ff087424 */ /* 0x000fe400078e00ff */
[----:B------:R-:W-:Y:S01]  /*6cc0*/  IMAD.MOV.U32 R13, RZ, RZ, RZ ;  /* 0x000000ffff0d7224 */ /* 0x000fe200078e00ff */
[----:B------:R-:W4:Y:S01]  /*6cd0*/  LDCU.64 UR6, c[0x4][0x80] ;  /* 0x01001000ff0677ac */ /* 0x000f220008000a00 */
[----:B--2---:R-:W2:Y:S01]  /*6ce0*/  LDC.64 R2, c[0x4][R3] ;  /* 0x0100000003027b82 */ /* 0x004ea20000000a00 */
[----:B------:R-:W5:Y:S01]  /*6cf0*/  LDCU.64 UR4, c[0x4][0x18] ;  /* 0x01000300ff0477ac */ /* 0x000f620008000a00 */
[----:B-1----:R-:W-:Y:S01]  /*6d00*/  MOV R5, UR9 ;  /* 0x0000000900057c02 */ /* 0x002fe20008000f00 */
[----:B------:R-:W-:Y:S01]  /*6d10*/  IMAD.U32 R4, RZ, RZ, UR8 ;  /* 0x00000008ff047e24 */ /* 0x000fe2000f8e00ff */
[----:B----4-:R-:W-:Y:S01]  /*6d20*/  MOV R7, UR7 ;  /* 0x0000000700077c02 */ /* 0x010fe20008000f00 */
[----:B------:R-:W-:Y:S01]  /*6d30*/  IMAD.U32 R6, RZ, RZ, UR6 ;  /* 0x00000006ff067e24 */ /* 0x000fe2000f8e00ff */
[----:B-----5:R-:W-:Y:S01]  /*6d40*/  MOV R11, UR5 ;  /* 0x00000005000b7c02 */ /* 0x020fe20008000f00 */
[----:B------:R-:W-:Y:S02]  /*6d50*/  IMAD.U32 R10, RZ, RZ, UR4 ;  /* 0x00000004ff0a7e24 */ /* 0x000fe4000f8e00ff */
[----:B------:R-:W-:Y:S07]  /*6d60*/  LEPC R20, `(.L_x_122) ;  /* 0x000000001014794e */ /* 0x000fee0000000000 */
[----:B--23--:R-:W-:Y:S05]  /*6d70*/  CALL.ABS.NOINC R2 ;  /* 0x0000000002007343 */ /* 0x00cfea0003c00000 */
.L_x_122:
[----:B------:R-:W-:Y:S05]  /*6d80*/  BSYNC.RECONVERGENT B6 ;  /* 0x0000000000067941 */ /* 0x000fea0003800200 */
.L_x_121:
[-C--:B------:R-:W-:Y:S01]  /*6d90*/  F2FP.F16.E4M3.UNPACK_B R74, R140.reuse ;  /* 0x0000008cff4a723e */ /* 0x080fe200020006ff */
[----:B------:R-:W-:Y:S05]  /*6da0*/  WARPSYNC.ALL ;  /* 0x0000000000007948 */ /* 0x000fea0003800000 */
[----:B------:R-:W-:Y:S01]  /*6db0*/  R2UR UR4, R71 ;  /* 0x00000000470472ca */ /* 0x000fe200000e0000 */
[--C-:B------:R-:W-:Y:S01]  /*6dc0*/  HADD2.F32 R72, -RZ, R74.reuse.H0_H0 ;  /* 0x2000004aff487230 */ /* 0x100fe20000004100 */
[----:B------:R-:W-:Y:S01]  /*6dd0*/  F2FP.F16.E4M3.UNPACK_B R76, R140.H1 ;  /* 0x0000008cff4c723e */ /* 0x000fe200030006ff */
[----:B------:R-:W-:Y:S01]  /*6de0*/  HADD2.F32 R75, -RZ, R74.H1_H1 ;  /* 0x3000004aff4b7230 */ /* 0x000fe20000004100 */
[-C--:B------:R-:W-:Y:S01]  /*6df0*/  F2FP.F16.E4M3.UNPACK_B R78, R141.reuse ;  /* 0x0000008dff4e723e */ /* 0x080fe200020006ff */
[----:B------:R-:W-:Y:S01]  /*6e00*/  BSSY.RECONVERGENT B0, `(.L_x_123) ;  /* 0x000011d000007945 */ /* 0x000fe20003800200 */
[----:B------:R-:W-:Y:S01]  /*6e10*/  F2FP.F16.E4M3.UNPACK_B R80, R141.H1 ;  /* 0x0000008dff50723e */ /* 0x000fe200030006ff */
[----:B------:R-:W-:Y:S01]  /*6e20*/  HADD2.F32 R74, -RZ, R76.H0_H0 ;  /* 0x2000004cff4a7230 */ /* 0x000fe20000004100 */
[-C--:B------:R-:W-:Y:S01]  /*6e30*/  F2FP.F16.E4M3.UNPACK_B R82, R142.reuse ;  /* 0x0000008eff52723e */ /* 0x080fe200020006ff */
[--C-:B------:R-:W-:Y:S01]  /*6e40*/  HADD2.F32 R77, -RZ, R78.reuse.H0_H0 ;  /* 0x2000004eff4d7230 */ /* 0x100fe20000004100 */
[----:B------:R-:W-:Y:S01]  /*6e50*/  F2FP.F16.E4M3.UNPACK_B R84, R142.H1 ;  /* 0x0000008eff54723e */ /* 0x000fe200030006ff */
[----:B------:R-:W-:Y:S01]  /*6e60*/  HADD2.F32 R78, -RZ, R78.H1_H1 ;  /* 0x3000004eff4e7230 */ /* 0x000fe20000004100 */
[-C--:B------:R-:W-:Y:S01]  /*6e70*/  F2FP.F16.E4M3.UNPACK_B R86, R143.reuse ;  /* 0x0000008fff56723e */ /* 0x080fe200020006ff */
[----:B-1----:R-:W3:Y:S01]  /*6e80*/  LDTM.x64 R4, tmem[UR4] ;  /* 0x00000004000479ee */ /* 0x002ee20008340000 */
[----:B------:R-:W-:Y:S01]  /*6e90*/  F2FP.F16.E4M3.UNPACK_B R88, R143.H1 ;  /* 0x0000008fff58723e */ /* 0x000fe200030006ff */
[----:B------:R-:W-:Y:S01]  /*6ea0*/  HADD2.F32 R76, -RZ, R76.H1_H1 ;  /* 0x3000004cff4c7230 */ /* 0x000fe20000004100 */
[-C--:B------:R-:W-:Y:S01]  /*6eb0*/  F2FP.F16.E4M3.UNPACK_B R90, R144.reuse ;  /* 0x00000090ff5a723e */ /* 0x080fe200020006ff */
[----:B------:R-:W-:Y:S01]  /*6ec0*/  HADD2.F32 R79, -RZ, R80.H0_H0 ;  /* 0x20000050ff4f7230 */ /* 0x000fe20000004100 */
[----:B------:R-:W-:Y:S01]  /*6ed0*/  F2FP.F16.E4M3.UNPACK_B R92, R144.H1 ;  /* 0x00000090ff5c723e */ /* 0x000fe200030006ff */
[--C-:B------:R-:W-:Y:S01]  /*6ee0*/  HADD2.F32 R81, -RZ, R82.reuse.H0_H0 ;  /* 0x20000052ff517230 */ /* 0x100fe20000004100 */
[----:B------:R-:W-:Y:S01]  /*6ef0*/  SHF.L.U32 R188, R166, 0x4, RZ ;  /* 0x00000004a6bc7819 */ /* 0x000fe200000006ff */
[----:B------:R-:W-:Y:S01]  /*6f00*/  HADD2.F32 R82, -RZ, R82.H1_H1 ;  /* 0x30000052ff527230 */ /* 0x000fe20000004100 */
[----:B------:R-:W-:Y:S01]  /*6f10*/  SHF.L.U32 R190, R165, 0x4, RZ ;  /* 0x00000004a5be7819 */ /* 0x000fe200000006ff */
[--C-:B------:R-:W-:Y:S01]  /*6f20*/  HADD2.F32 R85, -RZ, R86.reuse.H0_H0 ;  /* 0x20000056ff557230 */ /* 0x100fe20000004100 */
[C---:B------:R-:W-:Y:S01]  /*6f30*/  IADD3 R178, PT, PT, R173.reuse, R188, RZ ;  /* 0x000000bcadb27210 */ /* 0x040fe20007ffe0ff */
[----:B------:R-:W-:Y:S01]  /*6f40*/  HADD2.F32 R86, -RZ, R86.H1_H1 ;  /* 0x30000056ff567230 */ /* 0x000fe20000004100 */
[----:B------:R-:W-:Y:S01]  /*6f50*/  IADD3 R180, PT, PT, R173, R190, RZ ;  /* 0x000000beadb47210 */ /* 0x000fe20007ffe0ff */
[--C-:B------:R-:W-:Y:S01]  /*6f60*/  HADD2.F32 R89, -RZ, R90.reuse.H0_H0 ;  /* 0x2000005aff597230 */ /* 0x100fe20000004100 */
[----:B------:R-:W-:Y:S01]  /*6f70*/  SHF.L.U32 R183, R171, 0x4, RZ ;  /* 0x00000004abb77819 */ /* 0x000fe200000006ff */
[----:B------:R-:W-:Y:S01]  /*6f80*/  HADD2.F32 R90, -RZ, R90.H1_H1 ;  /* 0x3000005aff5a7230 */ /* 0x000fe20000004100 */
[----:B------:R-:W-:Y:S01]  /*6f90*/  F2FP.F16.E4M3.UNPACK_B R94, R145 ;  /* 0x00000091ff5e723e */ /* 0x000fe200020006ff */
[----:B------:R-:W-:Y:S01]  /*6fa0*/  HADD2.F32 R80, -RZ, R80.H1_H1 ;  /* 0x30000050ff507230 */ /* 0x000fe20000004100 */
[----:B------:R-:W-:Y:S01]  /*6fb0*/  F2FP.F16.E4M3.UNPACK_B R98, R146 ;  /* 0x00000092ff62723e */ /* 0x000fe200020006ff */
[----:B------:R-:W-:Y:S01]  /*6fc0*/  HADD2.F32 R83, -RZ, R84.H0_H0 ;  /* 0x20000054ff537230 */ /* 0x000fe20000004100 */
[----:B------:R-:W-:Y:S01]  /*6fd0*/  F2FP.F16.E4M3.UNPACK_B R102, R147 ;  /* 0x00000093ff66723e */ /* 0x000fe200020006ff */
[--C-:B------:R-:W-:Y:S01]  /*6fe0*/  HADD2.F32 R93, -RZ, R94.reuse.H0_H0 ;  /* 0x2000005eff5d7230 */ /* 0x100fe20000004100 */
[----:B------:R-:W-:Y:S01]  /*6ff0*/  F2FP.F16.E4M3.UNPACK_B R106, R148 ;  /* 0x00000094ff6a723e */ /* 0x000fe200020006ff */
[C---:B---3--:R-:W-:Y:S01]  /*7000*/  FMUL R0, R70.reuse, R4 ;  /* 0x0000000446007220 */ /* 0x048fe20000400000 */
[C---:B--2---:R-:W-:Y:S01]  /*7010*/  FMUL R2, R70.reuse, R5 ;  /* 0x0000000546027220 */ /* 0x044fe20000400000 */
[C---:B------:R-:W-:Y:S01]  /*7020*/  FMUL R4, R70.reuse, R8 ;  /* 0x0000000846047220 */ /* 0x040fe20000400000 */
[C---:B------:R-:W-:Y:S01]  /*7030*/  FMUL R5, R70.reuse, R9 ;  /* 0x0000000946057220 */ /* 0x040fe20000400000 */
[C---:B------:R-:W-:Y:S01]  /*7040*/  FFMA R0, R73.reuse, R72, R0 ;  /* 0x0000004849007223 */ /* 0x040fe20000000000 */
[C---:B------:R-:W-:Y:S01]  /*7050*/  FFMA R2, R73.reuse, R75, R2 ;  /* 0x0000004b49027223 */ /* 0x040fe20000000002 */
[C---:B------:R-:W-:Y:S01]  /*7060*/  FMUL R8, R70.reuse, R12 ;  /* 0x0000000c46087220 */ /* 0x040fe20000400000 */
[C---:B------:R-:W-:Y:S01]  /*7070*/  FMUL R9, R70.reuse, R13 ;  /* 0x0000000d46097220 */ /* 0x040fe20000400000 */
[C---:B------:R-:W-:Y:S01]  /*7080*/  FMUL R12, R70.reuse, R16 ;  /* 0x00000010460c7220 */ /* 0x040fe20000400000 */
[C---:B------:R-:W-:Y:S01]  /*7090*/  FMUL R13, R70.reuse, R17 ;  /* 0x00000011460d7220 */ /* 0x040fe20000400000 */
[C---:B------:R-:W-:Y:S01]  /*70a0*/  FMUL R16, R70.reuse, R20 ;  /* 0x0000001446107220 */ /* 0x040fe20000400000 */
[C---:B------:R-:W-:Y:S01]  /*70b0*/  FMUL R17, R70.reuse, R21 ;  /* 0x0000001546117220 */ /* 0x040fe20000400000 */
[----:B------:R-:W-:Y:S02]  /*70c0*/  HADD2.F32 R94, -RZ, R94.H1_H1 ;  /* 0x3000005eff5e7230 */ /* 0x000fe40000004100 */
[C---:B------:R-:W-:Y:S01]  /*70d0*/  FMUL R20, R70.reuse, R24 ;  /* 0x0000001846147220 */ /* 0x040fe20000400000 */
[C---:B------:R-:W-:Y:S01]  /*70e0*/  FMUL R21, R70.reuse, R25 ;  /* 0x0000001946157220 */ /* 0x040fe20000400000 */
[--C-:B------:R-:W-:Y:S02]  /*70f0*/  HADD2.F32 R97, -RZ, R98.reuse.H0_H0 ;  /* 0x20000062ff617230 */ /* 0x100fe40000004100 */
[C---:B------:R-:W-:Y:S01]  /*7100*/  FMUL R24, R70.reuse, R28 ;  /* 0x0000001c46187220 */ /* 0x040fe20000400000 */
[----:B------:R-:W-:Y:S02]  /*7110*/  HADD2.F32 R98, -RZ, R98.H1_H1 ;  /* 0x30000062ff627230 */ /* 0x000fe40000004100 */
[C---:B------:R-:W-:Y:S01]  /*7120*/  FMUL R25, R70.reuse, R29 ;  /* 0x0000001d46197220 */ /* 0x040fe20000400000 */
[--C-:B------:R-:W-:Y:S02]  /*7130*/  HADD2.F32 R101, -RZ, R102.reuse.H0_H0 ;  /* 0x20000066ff657230 */ /* 0x100fe40000004100 */
[C---:B------:R-:W-:Y:S01]  /*7140*/  FMUL R28, R70.reuse, R32 ;  /* 0x00000020461c7220 */ /* 0x040fe20000400000 */
[----:B------:R-:W-:Y:S02]  /*7150*/  HADD2.F32 R102, -RZ, R102.H1_H1 ;  /* 0x30000066ff667230 */ /* 0x000fe40000004100 */
[C---:B------:R-:W-:Y:S01]  /*7160*/  FMUL R29, R70.reuse, R33 ;  /* 0x00000021461d7220 */ /* 0x040fe20000400000 */
[--C-:B------:R-:W-:Y:S02]  /*7170*/  HADD2.F32 R105, -RZ, R106.reuse.H0_H0 ;  /* 0x2000006aff697230 */ /* 0x100fe40000004100 */
[C---:B------:R-:W-:Y:S01]  /*7180*/  FMUL R32, R70.reuse, R36 ;  /* 0x0000002446207220 */ /* 0x040fe20000400000 */
[----:B------:R-:W-:Y:S01]  /*7190*/  F2FP.F16.E4M3.UNPACK_B R96, R145.H1 ;  /* 0x00000091ff60723e */ /* 0x000fe200030006ff */
[----:B------:R-:W-:Y:S02]  /*71a0*/  HADD2.F32 R106, -RZ, R106.H1_H1 ;  /* 0x3000006aff6a7230 */ /* 0x000fe40000004100 */
[C---:B------:R-:W-:Y:S01]  /*71b0*/  FMUL R33, R70.reuse, R37 ;  /* 0x0000002546217220 */ /* 0x040fe20000400000 */
[C---:B------:R-:W-:Y:S01]  /*71c0*/  FMUL R36, R70.reuse, R40 ;  /* 0x0000002846247220 */ /* 0x040fe20000400000 */
[----:B------:R-:W-:Y:S01]  /*71d0*/  F2FP.F16.E4M3.UNPACK_B R100, R146.H1 ;  /* 0x00000092ff64723e */ /* 0x000fe200030006ff */
        /* <DEDUP_REMOVED lines=8> */
[----:B------:R-:W-:Y:S01]  /*7260*/  F2FP.F16.E4M3.UNPACK_B R110, R149 ;  /* 0x00000095ff6e723e */ /* 0x000fe200020006ff */
[C---:B------:R-:W-:Y:S01]  /*7270*/  FMUL R49, R70.reuse, R53 ;  /* 0x0000003546317220 */ /* 0x040fe20000400000 */
[C---:B------:R-:W-:Y:S01]  /*7280*/  FMUL R52, R70.reuse, R56 ;  /* 0x0000003846347220 */ /* 0x040fe20000400000 */
[----:B------:R-:W-:Y:S01]  /*7290*/  F2FP.F16.E4M3.UNPACK_B R112, R149.H1 ;  /* 0x00000095ff70723e */ /* 0x000fe200030006ff */
[C---:B------:R-:W-:Y:S01]  /*72a0*/  FMUL R53, R70.reuse, R57 ;  /* 0x0000003946357220 */ /* 0x040fe20000400000 */
[--C-:B------:R-:W-:Y:S02]  /*72b0*/  HADD2.F32 R109, -RZ, R110.reuse.H0_H0 ;  /* 0x2000006eff6d7230 */ /* 0x100fe40000004100 */
[C---:B------:R-:W-:Y:S01]  /*72c0*/  FMUL R56, R70.reuse, R60 ;  /* 0x0000003c46387220 */ /* 0x040fe20000400000 */
[----:B------:R-:W-:Y:S01]  /*72d0*/  F2FP.F16.E4M3.UNPACK_B R114, R150 ;  /* 0x00000096ff72723e */ /* 0x000fe200020006ff */
[----:B------:R-:W-:Y:S02]  /*72e0*/  HADD2.F32 R110, -RZ, R110.H1_H1 ;  /* 0x3000006eff6e7230 */ /* 0x000fe40000004100 */
[C---:B------:R-:W-:Y:S01]  /*72f0*/  FMUL R57, R70.reuse, R61 ;  /* 0x0000003d46397220 */ /* 0x040fe20000400000 */
[C---:B------:R-:W-:Y:S01]  /*7300*/  FMUL R60, R70.reuse, R64 ;  /* 0x00000040463c7220 */ /* 0x040fe20000400000 */
[----:B------:R-:W-:Y:S01]  /*7310*/  F2FP.F16.E4M3.UNPACK_B R116, R150.H1 ;  /* 0x00000096ff74723e */ /* 0x000fe200030006ff */
[--C-:B------:R-:W-:Y:S02]  /*7320*/  HADD2.F32 R113, -RZ, R114.reuse.H0_H0 ;  /* 0x20000072ff717230 */ /* 0x100fe40000004100 */
[C---:B------:R-:W-:Y:S01]  /*7330*/  FMUL R61, R70.reuse, R65 ;  /* 0x00000041463d7220 */ /* 0x040fe20000400000 */
[----:B------:R-:W-:Y:S02]  /*7340*/  HADD2.F32 R114, -RZ, R114.H1_H1 ;  /* 0x30000072ff727230 */ /* 0x000fe40000004100 */
[C---:B------:R-:W-:Y:S01]  /*7350*/  FMUL R3, R70.reuse, R6 ;  /* 0x0000000646037220 */ /* 0x040fe20000400000 */
[----:B------:R-:W-:Y:S01]  /*7360*/  F2FP.F16.E4M3.UNPACK_B R118, R151 ;  /* 0x00000097ff76723e */ /* 0x000fe200020006ff */
[C---:B------:R-:W-:Y:S01]  /*7370*/  FMUL R7, R70.reuse, R7 ;  /* 0x0000000746077220 */ /* 0x040fe20000400000 */
[C---:B------:R-:W-:Y:S01]  /*7380*/  FMUL R6, R70.reuse, R10 ;  /* 0x0000000a46067220 */ /* 0x040fe20000400000 */
[----:B------:R-:W-:Y:S01]  /*7390*/  F2FP.F16.E4M3.UNPACK_B R120, R151.H1 ;  /* 0x00000097ff78723e */ /* 0x000fe200030006ff */
[C---:B------:R-:W-:Y:S01]  /*73a0*/  FFMA R3, R73.reuse, R74, R3 ;  /* 0x0000004a49037223 */ /* 0x040fe20000000003 */
[C---:B------:R-:W-:Y:S01]  /*73b0*/  FFMA R7, R73.reuse, R76, R7 ;  /* 0x0000004c49077223 */ /* 0x040fe20000000007 */
[----:B------:R-:W-:Y:S01]  /*73c0*/  F2FP.F16.E4M3.UNPACK_B R122, R152 ;  /* 0x00000098ff7a723e */ /* 0x000fe200020006ff */
[C---:B------:R-:W-:Y:S01]  /*73d0*/  FFMA R4, R73.reuse, R77, R4 ;  /* 0x0000004d49047223 */ /* 0x040fe20000000004 */
[C---:B------:R-:W-:Y:S01]  /*73e0*/  FFMA R5, R73.reuse, R78, R5 ;  /* 0x0000004e49057223 */ /* 0x040fe20000000005 */
[----:B------:R-:W-:Y:S01]  /*73f0*/  F2FP.F16.E4M3.UNPACK_B R124, R152.H1 ;  /* 0x00000098ff7c723e */ /* 0x000fe200030006ff */
[----:B------:R-:W-:Y:S01]  /*7400*/  FFMA R6, R73, R79, R6 ;  /* 0x0000004f49067223 */ /* 0x000fe20000000006 */
[----:B------:R-:W-:Y:S01]  /*7410*/  F2FP.SATFINITE.E4M3.F32.PACK_AB_MERGE_C R179, R7, R3, RZ ;  /* 0x0000000307b3723e */ /* 0x000fe200048070ff */
[--C-:B------:R-:W-:Y:S02]  /*7420*/  HADD2.F32 R117, -RZ, R118.reuse.H0_H0 ;  /* 0x20000076ff757230 */ /* 0x100fe40000004100 */
[----:B------:R-:W-:Y:S01]  /*7430*/  FMUL R11, R70, R11 ;  /* 0x0000000b460b7220 */ /* 0x000fe20000400000 */
[----:B------:R-:W-:Y:S01]  /*7440*/  HADD2.F32 R118, -RZ, R118.H1_H1 ;  /* 0x30000076ff767230 */ /* 0x000fe20000004100 */
[----:B------:R-:W-:Y:S01]  /*7450*/  F2FP.SATFINITE.E4M3.F32.PACK_AB_MERGE_C R184, R2, R0, R179 ;  /* 0x0000000002b8723e */ /* 0x000fe200048070b3 */
[--C-:B------:R-:W-:Y:S01]  /*7460*/  HADD2.F32 R121, -RZ, R122.reuse.H0_H0 ;  /* 0x2000007aff797230 */ /* 0x100fe20000004100 */
[----:B------:R-:W-:Y:S01]  /*7470*/  IADD3 R179, PT, PT, R183, R178, RZ ;  /* 0x000000b2b7b37210 */ /* 0x000fe20007ffe0ff */
[C---:B------:R-:W-:Y:S01]  /*7480*/  FFMA R11, R73.reuse, R80, R11 ;  /* 0x00000050490b7223 */ /* 0x040fe2000000000b */
[C---:B------:R-:W-:Y:S01]  /*7490*/  FFMA R8, R73.reuse, R81, R8 ;  /* 0x0000005149087223 */ /* 0x040fe20000000008 */
[----:B------:R-:W-:Y:S01]  /*74a0*/  FFMA R9, R73, R82, R9 ;  /* 0x0000005249097223 */ /* 0x000fe20000000009 */
[----:B------:R-:W-:Y:S02]  /*74b0*/  HADD2.F32 R122, -RZ, R122.H1_H1 ;  /* 0x3000007aff7a7230 */ /* 0x000fe40000004100 */
[C---:B------:R-:W-:Y:S01]  /*74c0*/  FMUL R10, R70.reuse, R14 ;  /* 0x0000000e460a7220 */ /* 0x040fe20000400000 */
[----:B------:R-:W-:Y:S01]  /*74d0*/  HADD2.F32 R84, -RZ, R84.H1_H1 ;  /* 0x30000054ff547230 */ /* 0x000fe20000004100 */
[----:B------:R-:W-:Y:S01]  /*74e0*/  F2FP.SATFINITE.E4M3.F32.PACK_AB_MERGE_C R185, R11, R6, RZ ;  /* 0x000000060bb9723e */ /* 0x000fe200048070ff */
[C---:B------:R-:W-:Y:S01]  /*74f0*/  FMUL R15, R70.reuse, R15 ;  /* 0x0000000f460f7220 */ /* 0x040fe20000400000 */
[--C-:B------:R-:W-:Y:S02]  /*7500*/  HADD2.F32 R87, -RZ, R88.reuse.H0_H0 ;  /* 0x20000058ff577230 */ /* 0x100fe40000004100 */
[----:B------:R-:W-:Y:S01]  /*7510*/  FFMA R10, R73, R83, R10 ;  /* 0x00000053490a7223 */ /* 0x000fe2000000000a */
[----:B------:R-:W-:Y:S01]  /*7520*/  F2FP.SATFINITE.E4M3.F32.PACK_AB_MERGE_C R185, R5, R4, R185 ;  /* 0x0000000405b9723e */ /* 0x000fe200048070b9 */
[C---:B------:R-:W-:Y:S01]  /*7530*/  FFMA R15, R73.reuse, R84, R15 ;  /* 0x00000054490f7223 */ /* 0x040fe2000000000f */
[C---:B------:R-:W-:Y:S01]  /*7540*/  FFMA R12, R73.reuse, R85, R12 ;  /* 0x00000055490c7223 */ /* 0x040fe2000000000c */
[----:B------:R-:W-:Y:S01]  /*7550*/  FFMA R13, R73, R86, R13 ;  /* 0x00000056490d7223 */ /* 0x000fe2000000000d */
[----:B------:R-:W-:Y:S02]  /*7560*/  HADD2.F32 R88, -RZ, R88.H1_H1 ;  /* 0x30000058ff587230 */ /* 0x000fe40000004100 */
[C---:B------:R-:W-:Y:S01]  /*7570*/  FMUL R14, R70.reuse, R18 ;  /* 0x00000012460e7220 */ /* 0x040fe20000400000 */
[----:B------:R-:W-:Y:S01]  /*7580*/  F2FP.F16.E4M3.UNPACK_B R126, R153 ;  /* 0x00000099ff7e723e */ /* 0x000fe200020006ff */
[C---:B------:R-:W-:Y:S01]  /*7590*/  FMUL R19, R70.reuse, R19 ;  /* 0x0000001346137220 */ /* 0x040fe20000400000 */
[----:B------:R-:W-:Y:S01]  /*75a0*/  HADD2.F32 R91, -RZ, R92.H0_H0 ;  /* 0x2000005cff5b7230 */ /* 0x000fe20000004100 */
[----:B------:R-:W-:Y:S01]  /*75b0*/  F2FP.SATFINITE.E4M3.F32.PACK_AB_MERGE_C R186, R15, R10, RZ ;  /* 0x0000000a0fba723e */ /* 0x000fe200048070ff */
[C---:B------:R-:W-:Y:S01]  /*75c0*/  FFMA R14, R73.reuse, R87, R14 ;  /* 0x00000057490e7223 */ /* 0x040fe2000000000e */
[C---:B------:R-:W-:Y:S01]  /*75d0*/  FFMA R19, R73.reuse, R88, R19 ;  /* 0x0000005849137223 */ /* 0x040fe20000000013 */
[C---:B------:R-:W-:Y:S01]  /*75e0*/  FFMA R16, R73.reuse, R89, R16 ;  /* 0x0000005949107223 */ /* 0x040fe20000000010 */
[----:B------:R-:W-:Y:S01]  /*75f0*/  F2FP.F16.E4M3.UNPACK_B R128, R153.H1 ;  /* 0x00000099ff80723e */ /* 0x000fe200030006ff */
[----:B------:R-:W-:Y:S01]  /*7600*/  FFMA R17, R73, R90, R17 ;  /* 0x0000005a49117223 */ /* 0x000fe20000000011 */
[----:B------:R-:W-:Y:S01]  /*7610*/  F2FP.SATFINITE.E4M3.F32.PACK_AB_MERGE_C R186, R9, R8, R186 ;  /* 0x0000000809ba723e */ /* 0x000fe200048070ba */
[--C-:B------:R-:W-:Y:S01]  /*7620*/  HADD2.F32 R125, -RZ, R126.reuse.H0_H0 ;  /* 0x2000007eff7d7230 */ /* 0x100fe20000004100 */
[----:B------:R-:W-:Y:S01]  /*7630*/  F2FP.SATFINITE.E4M3.F32.PACK_AB_MERGE_C R187, R19, R14, RZ ;  /* 0x0000000e13bb723e */ /* 0x000fe200048070ff */
[----:B------:R-:W-:Y:S02]  /*7640*/  HADD2.F32 R126, -RZ, R126.H1_H1 ;  /* 0x3000007eff7e7230 */ /* 0x000fe40000004100 */
[C---:B------:R-:W-:Y:S01]  /*7650*/  FMUL R18, R70.reuse, R22 ;  /* 0x0000001646127220 */ /* 0x040fe20000400000 */
[----:B------:R-:W-:Y:S01]  /*7660*/  HADD2.F32 R92, -RZ, R92.H1_H1 ;  /* 0x3000005cff5c7230 */ /* 0x000fe20000004100 */
[----:B------:R-:W-:Y:S01]  /*7670*/  F2FP.SATFINITE.E4M3.F32.PACK_AB_MERGE_C R187, R13, R12, R187 ;  /* 0x0000000c0dbb723e */ /* 0x000fe200048070bb */
[C---:B------:R-:W-:Y:S01]  /*7680*/  FMUL R23, R70.reuse, R23 ;  /* 0x0000001746177220 */ /* 0x040fe20000400000 */
[--C-:B------:R-:W-:Y:S02]  /*7690*/  HADD2.F32 R95, -RZ, R96.reuse.H0_H0 ;  /* 0x20000060ff5f7230 */ /* 0x100fe40000004100 */
[C---:B------:R-:W-:Y:S01]  /*76a0*/  FFMA R18, R73.reuse, R91, R18 ;  /* 0x0000005b49127223 */ /* 0x040fe20000000012 */
[----:B------:R-:W-:Y:S01]  /*76b0*/  HADD2.F32 R96, -RZ, R96.H1_H1 ;  /* 0x30000060ff607230 */ /* 0x000fe20000004100 */
[----:B------:R1:W-:Y:S01]  /*76c0*/  STS.128 [R137+UR44+0x8200], R184 ;  /* 0x008200b889007988 */ /* 0x0003e20008000c2c */
[C---:B------:R-:W-:Y:S01]  /*76d0*/  FFMA R23, R73.reuse, R92, R23 ;  /* 0x0000005c49177223 */ /* 0x040fe20000000017 */
[C---:B------:R-:W-:Y:S01]  /*76e0*/  FFMA R20, R73.reuse, R93, R20 ;  /* 0x0000005d49147223 */ /* 0x040fe20000000014 */
[----:B------:R-:W-:Y:S01]  /*76f0*/  FFMA R21, R73, R94, R21 ;  /* 0x0000005e49157223 */ /* 0x000fe20000000015 */
        /* <DEDUP_REMOVED lines=20> */
[----:B------:R-:W-:Y:S02]  /*7840*/  HADD2.F32 R104, -RZ, R104.H1_H1 ;  /* 0x30000068ff687230 */ /* 0x000fe40000004100 */
        /* <DEDUP_REMOVED lines=24> */
[----:B------:R1:W-:Y:S01]  /*79d0*/  STS.128 [R178+0x8010], R192 ;  /* 0x008010c0b2007388 */ /* 0x0003e20000000c00 */
[C---:B------:R-:W-:Y:S01]  /*79e0*/  FFMA R39, R73.reuse, R108, R39 ;  /* 0x0000006c49277223 */ /* 0x040fe20000000027 */
[C---:B------:R-:W-:Y:S01]  /*79f0*/  FFMA R36, R73.reuse, R109, R36 ;  /* 0x0000006d49247223 */ /* 0x040fe20000000024 */
[----:B------:R-:W-:Y:S01]  /*7a00*/  FFMA R37, R73, R110, R37 ;  /* 0x0000006e49257223 */ /* 0x000fe20000000025 */
[----:B------:R-:W-:Y:S01]  /*7a10*/  FMUL R38, R70, R42 ;  /* 0x0000002a46267220 */ /* 0x000fe20000400000 */
[----:B------:R-:W-:Y:S01]  /*7a20*/  ISETP.NE.AND P0, PT, R176, RZ, PT ;  /* 0x000000ffb000720c */ /* 0x000fe20003f05270 */
[C---:B------:R-:W-:Y:S01]  /*7a30*/  FMUL R43, R70.reuse, R43 ;  /* 0x0000002b462b7220 */ /* 0x040fe20000400000 */
[--C-:B------:R-:W-:Y:S01]  /*7a40*/  HADD2.F32 R115, -RZ, R116.reuse.H0_H0 ;  /* 0x20000074ff737230 */ /* 0x100fe20000004100 */
[----:B------:R-:W-:Y:S01]  /*7a50*/  F2FP.SATFINITE.E4M3.F32.PACK_AB_MERGE_C R196, R39, R34, RZ ;  /* 0x0000002227c4723e */ /* 0x000fe200048070ff */
[C---:B------:R-:W-:Y:S01]  /*7a60*/  FFMA R38, R73.reuse, R111, R38 ;  /* 0x0000006f49267223 */ /* 0x040fe20000000026 */
[C---:B------:R-:W-:Y:S01]  /*7a70*/  FFMA R43, R73.reuse, R112, R43 ;  /* 0x00000070492b7223 */ /* 0x040fe2000000002b */
[----:B------:R-:W-:Y:S01]  /*7a80*/  FFMA R40, R73, R113, R40 ;  /* 0x0000007149287223 */ /* 0x000fe20000000028 */
[----:B------:R-:W-:Y:S01]  /*7a90*/  F2FP.SATFINITE.E4M3.F32.PACK_AB_MERGE_C R196, R33, R32, R196 ;  /* 0x0000002021c4723e */ /* 0x000fe200048070c4 */
[----:B------:R-:W-:Y:S01]  /*7aa0*/  FFMA R41, R73, R114, R41 ;  /* 0x0000007249297223 */ /* 0x000fe20000000029 */
[----:B------:R-:W-:Y:S01]  /*7ab0*/  HADD2.F32 R116, -RZ, R116.H1_H1 ;  /* 0x30000074ff747230 */ /* 0x000fe20000004100 */
[----:B------:R-:W-:Y:S01]  /*7ac0*/  F2FP.SATFINITE.E4M3.F32.PACK_AB_MERGE_C R197, R43, R38, RZ ;  /* 0x000000262bc5723e */ /* 0x000fe200048070ff */
[C---:B------:R-:W-:Y:S01]  /*7ad0*/  FMUL R42, R70.reuse, R46 ;  /* 0x0000002e462a7220 */ /* 0x040fe20000400000 */
[C---:B------:R-:W-:Y:S01]  /*7ae0*/  FMUL R47, R70.reuse, R47 ;  /* 0x0000002f462f7220 */ /* 0x040fe20000400000 */
[--C-:B------:R-:W-:Y:S01]  /*7af0*/  HADD2.F32 R119, -RZ, R120.reuse.H0_H0 ;  /* 0x20000078ff777230 */ /* 0x100fe20000004100 */
[----:B------:R-:W-:Y:S01]  /*7b00*/  F2FP.SATFINITE.E4M3.F32.PACK_AB_MERGE_C R197, R37, R36, R197 ;  /* 0x0000002425c5723e */ /* 0x000fe200048070c5 */
[C---:B------:R-:W-:Y:S01]  /*7b10*/  FFMA R42, R73.reuse, R115, R42 ;  /* 0x00000073492a7223 */ /* 0x040fe2000000002a */
[C---:B------:R-:W-:Y:S01]  /*7b20*/  FFMA R47, R73.reuse, R116, R47 ;  /* 0x00000074492f7223 */ /* 0x040fe2000000002f */
[----:B------:R-:W-:Y:S01]  /*7b30*/  FFMA R44, R73, R117, R44 ;  /* 0x00000075492c7223 */ /* 0x000fe2000000002c */
[----:B------:R-:W-:Y:S01]  /*7b40*/  ISETP.NE.AND P6, PT, R189, RZ, PT ;  /* 0x000000ffbd00720c */ /* 0x000fe20003fc5270 */
[----:B------:R-:W-:Y:S01]  /*7b50*/  FFMA R45, R73, R118, R45 ;  /* 0x00000076492d7223 */ /* 0x000fe2000000002d */
[----:B------:R-:W-:Y:S01]  /*7b60*/  HADD2.F32 R120, -RZ, R120.H1_H1 ;  /* 0x30000078ff787230 */ /* 0x000fe20000004100 */
[----:B------:R-:W-:Y:S01]  /*7b70*/  F2FP.SATFINITE.E4M3.F32.PACK_AB_MERGE_C R198, R47, R42, RZ ;  /* 0x0000002a2fc6723e */ /* 0x000fe200048070ff */
[C---:B------:R-:W-:Y:S01]  /*7b80*/  FMUL R46, R70.reuse, R50 ;  /* 0x00000032462e7220 */ /* 0x040fe20000400000 */
[C---:B------:R-:W-:Y:S01]  /*7b90*/  FMUL R51, R70.reuse, R51 ;  /* 0x0000003346337220 */ /* 0x040fe20000400000 */
[--C-:B------:R-:W-:Y:S02]  /*7ba0*/  HADD2.F32 R123, -RZ, R124.reuse.H0_H0 ;  /* 0x2000007cff7b7230 */ /* 0x100fe40000004100 */
[C---:B------:R-:W-:Y:S01]  /*7bb0*/  FMUL R50, R70.reuse, R54 ;  /* 0x0000003646327220 */ /* 0x040fe20000400000 */
[C---:B------:R-:W-:Y:S01]  /*7bc0*/  FFMA R46, R73.reuse, R119, R46 ;  /* 0x00000077492e7223 */ /* 0x040fe2000000002e */
[----:B------:R-:W-:Y:S02]  /*7bd0*/  HADD2.F32 R124, -RZ, R124.H1_H1 ;  /* 0x3000007cff7c7230 */ /* 0x000fe40000004100 */
[C---:B------:R-:W-:Y:S01]  /*7be0*/  FFMA R51, R73.reuse, R120, R51 ;  /* 0x0000007849337223 */ /* 0x040fe20000000033 */
[C---:B------:R-:W-:Y:S01]  /*7bf0*/  FMUL R55, R70.reuse, R55 ;  /* 0x0000003746377220 */ /* 0x040fe20000400000 */
[C---:B------:R-:W-:Y:S01]  /*7c00*/  FFMA R48, R73.reuse, R121, R48 ;  /* 0x0000007949307223 */ /* 0x040fe20000000030 */
[C---:B------:R-:W-:Y:S01]  /*7c10*/  FFMA R49, R73.reuse, R122, R49 ;  /* 0x0000007a49317223 */ /* 0x040fe20000000031 */
[--C-:B------:R-:W-:Y:S02]  /*7c20*/  HADD2.F32 R127, -RZ, R128.reuse.H0_H0 ;  /* 0x20000080ff7f7230 */ /* 0x100fe40000004100 */
[C---:B------:R-:W-:Y:S01]  /*7c30*/  FFMA R50, R73.reuse, R123, R50 ;  /* 0x0000007b49327223 */ /* 0x040fe20000000032 */
[----:B------:R-:W-:Y:S02]  /*7c40*/  HADD2.F32 R128, -RZ, R128.H1_H1 ;  /* 0x30000080ff807230 */ /* 0x000fe40000004100 */
[C---:B------:R-:W-:Y:S01]  /*7c50*/  FMUL R54, R70.reuse, R58 ;  /* 0x0000003a46367220 */ /* 0x040fe20000400000 */
        /* <DEDUP_REMOVED lines=16> */
[----:B------:R-:W-:Y:S01]  /*7d60*/  FFMA R63, R73, R132, R63 ;  /* 0x00000084493f7223 */ /* 0x000fe2000000003f */
[----:B------:R-:W-:Y:S01]  /*7d70*/  FMUL R67, R70, R67 ;  /* 0x0000004346437220 */ /* 0x000fe20000400000 */
[----:B------:R-:W-:Y:S01]  /*7d80*/  F2FP.SATFINITE.E4M3.F32.PACK_AB_MERGE_C R199, R51, R46, RZ ;  /* 0x0000002e33c7723e */ /* 0x000fe200048070ff */
[C---:B------:R-:W-:Y:S01]  /*7d90*/  FFMA R60, R73.reuse, R133, R60 ;  /* 0x00000085493c7223 */ /* 0x040fe2000000003c */
[C---:B------:R-:W-:Y:S01]  /*7da0*/  FFMA R61, R73.reuse, R134, R61 ;  /* 0x00000086493d7223 */ /* 0x040fe2000000003d */
[C---:B------:R-:W-:Y:S01]  /*7db0*/  FFMA R62, R73.reuse, R135, R62 ;  /* 0x00000087493e7223 */ /* 0x040fe2000000003e */
[----:B------:R-:W-:Y:S01]  /*7dc0*/  FFMA R67, R73, R136, R67 ;  /* 0x0000008849437223 */ /* 0x000fe20000000043 */
[----:B------:R-:W-:Y:S02]  /*7dd0*/  F2FP.SATFINITE.E4M3.F32.PACK_AB_MERGE_C R198, R41, R40, R198 ;  /* 0x0000002829c6723e */ /* 0x000fe400048070c6 */
[----:B------:R-:W-:Y:S02]  /*7de0*/  F2FP.SATFINITE.E4M3.F32.PACK_AB_MERGE_C R199, R45, R44, R199 ;  /* 0x0000002c2dc7723e */ /* 0x000fe400048070c7 */
[----:B------:R-:W-:Y:S02]  /*7df0*/  F2FP.SATFINITE.E4M3.F32.PACK_AB_MERGE_C R200, R55, R50, RZ ;  /* 0x0000003237c8723e */ /* 0x000fe400048070ff */
[----:B------:R-:W-:Y:S01]  /*7e00*/  F2FP.SATFINITE.E4M3.F32.PACK_AB_MERGE_C R201, R59, R54, RZ ;  /* 0x000000363bc9723e */ /* 0x000fe200048070ff */
[----:B------:R1:W-:Y:S01]  /*7e10*/  STS.128 [R180+0x8020], R196 ;  /* 0x008020c4b4007388 */ /* 0x0003e20000000c00 */
[----:B------:R-:W-:Y:S02]  /*7e20*/  F2FP.SATFINITE.E4M3.F32.PACK_AB_MERGE_C R202, R63, R58, RZ ;  /* 0x0000003a3fca723e */ /* 0x000fe400048070ff */
[----:B------:R-:W-:Y:S02]  /*7e30*/  F2FP.SATFINITE.E4M3.F32.PACK_AB_MERGE_C R203, R67, R62, RZ ;  /* 0x0000003e43cb723e */ /* 0x000fe400048070ff */
[----:B------:R-:W-:Y:S02]  /*7e40*/  F2FP.SATFINITE.E4M3.F32.PACK_AB_MERGE_C R200, R49, R48, R200 ;  /* 0x0000003031c8723e */ /* 0x000fe400048070c8 */
[----:B------:R-:W-:Y:S02]  /*7e50*/  F2FP.SATFINITE.E4M3.F32.PACK_AB_MERGE_C R201, R53, R52, R201 ;  /* 0x0000003435c9723e */ /* 0x000fe400048070c9 */
[----:B------:R-:W-:Y:S02]  /*7e60*/  F2FP.SATFINITE.E4M3.F32.PACK_AB_MERGE_C R202, R57, R56, R202 ;  /* 0x0000003839ca723e */ /* 0x000fe400048070ca */
[----:B------:R-:W-:Y:S02]  /*7e70*/  F2FP.SATFINITE.E4M3.F32.PACK_AB_MERGE_C R203, R61, R60, R203 ;  /* 0x0000003c3dcb723e */ /* 0x000fe400048070cb */
[----:B------:R-:W-:Y:S02]  /*7e80*/  LEA R191, R168, UR44, 0x3 ;  /* 0x0000002ca8bf7c11 */ /* 0x000fe4000f8e18ff */
[----:B------:R-:W-:Y:S01]  /*7e90*/  @P6 SHF.L.U32 R204, R167, 0x1f, RZ ;  /* 0x0000001fa7cc6819 */ /* 0x000fe200000006ff */
[----:B------:R1:W-:Y:S01]  /*7ea0*/  STS.128 [R179+0x8010], R200 ;  /* 0x008010c8b3007388 */ /* 0x0003e20000000c00 */
[----:B------:R-:W-:Y:S01]  /*7eb0*/  @!PT LDS RZ, [RZ] ;  /* 0x00000000fffff984 */ /* 0x000fe20000000800 */
[----:B------:R-:W-:Y:S01]  /*7ec0*/  @!PT LDS RZ, [RZ] ;  /* 0x00000000fffff984 */ /* 0x000fe20000000800 */
[----:B------:R-:W-:Y:S01]  /*7ed0*/  @!PT LDS RZ, [RZ] ;  /* 0x00000000fffff984 */ /* 0x000fe20000000800 */
[----:B------:R-:W-:Y:S01]  /*7ee0*/  @!PT LDS RZ, [RZ] ;  /* 0x00000000fffff984 */ /* 0x000fe20000000800 */
[----:B------:R2:W-:Y:S07]  /*7ef0*/  MEMBAR.ALL.CTA ;  /* 0x0000000000007992 */ /* 0x0005ee0000008000 */
[----:B--2---:R-:W2:Y:S02]  /*7f00*/  FENCE.VIEW.ASYNC.S ;  /* 0x00000000000073c6 */ /* 0x004ea40000000000 */
[----:B--2---:R-:W-:Y:S06]  /*7f10*/  BAR.SYNC.DEFER_BLOCKING 0x1, 0x80 ;  /* 0x0042000000007b1d */ /* 0x004fec0000010000 */
[----:B------:R-:W-:Y:S05]  /*7f20*/  @P0 BRA `(.L_x_124) ;  /* 0x0000000000280947 */ /* 0x000fea0003800000 */
[----:B------:R-:W-:Y:S01]  /*7f30*/  UIADD3 UR4, UPT, UPT, UR44, 0x8200, URZ ;  /* 0x000082002c047890 */ /* 0x000fe2000fffe0ff */
[----:B------:R-:W-:Y:S05]  /*7f40*/  UMOV UR51, UR36 ;  /* 0x0000002400337c82 */ /* 0x000fea0008000000 */
[----:B------:R-:W-:Y:S01]  /*7f50*/  MOV R175, UR4 ;  /* 0x0000000400af7c02 */ /* 0x000fe20008000f00 */
[----:B------:R-:W-:Y:S03]  /*7f60*/  UIADD3 UR4, UP0, UPT, UR62, 0x680, URZ ;  /* 0x000006803e047890 */ /* 0x000fe6000ff1e0ff */
[----:B------:R-:W-:Y:S01]  /*7f70*/  R2UR UR48, R175 ;  /* 0x00000000af3072ca */ /* 0x000fe200000e0000 */
[----:B------:R-:W-:Y:S11]  /*7f80*/  UIADD3.X UR5, UPT, UPT, URZ, UR63, URZ, UP0, !UPT ;  /* 0x0000003fff057290 */ /* 0x000ff600087fe4ff */
[----:B------:R-:W-:Y:S01]  /*7f90*/  @!UPT UIADD3 URZ, UPT, UPT, URZ, URZ, URZ ;  /* 0x000000fffffff290 */ /* 0x000fe2000fffe0ff */
[----:B------:R2:W-:Y:S01]  /*7fa0*/  UTMASTG.3D [UR48], [UR4] ;  /* 0x00000030040073b5 */ /* 0x0005e20008010000 */
[----:B------:R0:W-:Y:S01]  /*7fb0*/  UTMACMDFLUSH ;  /* 0x00000000000079b7 */ /* 0x0001e20000000000 */
[----:B--2---:R-:W-:Y:S04]  /*7fc0*/  DEPBAR.LE SB0, 0x1 ;  /* 0x000080400000791a */ /* 0x004fe80000000000 */
.L_x_124:
[----:B------:R-:W-:Y:S05]  /*7fd0*/  BSYNC.RECONVERGENT B0 ;  /* 0x0000000000007941 */ /* 0x000fea0003800200 */
.L_x_123:
[----:B------:R-:W-:Y:S06]  /*7fe0*/  BAR.SYNC.DEFER_BLOCKING 0x1, 0x80 ;  /* 0x0042000000007b1d */ /* 0x000fec0000010000 */
[----:B------:R-:W2:Y:S01]  /*7ff0*/  @P6 SYNCS.PHASECHK.TRANS64.TRYWAIT P0, [R191+URZ+0xb0], R204 ;  /* 0x0000b0ccbf0065a7 */ /* 0x000ea200080011ff */
[----:B------:R-:W-:Y:S01]  /*8000*/  BSSY B1, `(.L_x_125) ;  /* 0x0000023000017945 */ /* 0x000fe20003800000 */
[----:B--2---:R-:W-:Y:S03]  /*8010*/  @P6 SEL R181, RZ, 0x1, !P0 ;  /* 0x00000001ffb56807 */ /* 0x004fe60004000000 */
[----:B------:R-:W-:Y:S05]  /*8020*/  @!P6 BRA `(.L_x_126) ;  /* 0x000000000080e947 */ /* 0x000fea0003800000 */
[----:B------:R-:W-:Y:S01]  /*8030*/  ISETP.NE.AND P1, PT, R182, RZ, PT ;  /* 0x000000ffb600720c */ /* 0x000fe20003f25270 */
[----:B------:R-:W-:Y:S01]  /*8040*/  BSSY B0, `(.L_x_127) ;  /* 0x000000a000007945 */ /* 0x000fe20003800000 */
[----:B------:R-:W-:Y:S11]  /*8050*/  ISETP.NE.AND P0, PT, R181, RZ, PT ;  /* 0x000000ffb500720c */ /* 0x000ff60003f05270 */
[----:B------:R-:W-:Y:S04]  /*8060*/  @P1 IMAD R3, R168, 0x2000, R173 ;  /* 0x00002000a8031824 */ /* 0x000fe800078e02ad */
[C---:B------:R-:W-:Y:S01]  /*8070*/  @P1 IMAD.IADD R6, R3.reuse, 0x1, R188 ;  /* 0x0000000103061824 */ /* 0x040fe200078e02bc */
[----:B------:R-:W-:Y:S03]  /*8080*/  @P1 IADD3 R4, PT, PT, R3, R190, RZ ;  /* 0x000000be03041210 */ /* 0x000fe60007ffe0ff */
[----:B------:R-:W-:Y:S01]  /*8090*/  @P1 IMAD.IADD R2, R183, 0x1, R6 ;  /* 0x00000001b7021824 */ /* 0x000fe200078e0206 */
[----:B------:R-:W-:Y:S06]  /*80a0*/  @P0 BRA `(.L_x_128) ;  /* 0x00000000000c0947 */ /* 0x000fec0003800000 */
[----:B------:R-:W-:Y:S04]  /*80b0*/  SHF.L.U32 R0, R167, 0x1f, RZ ;  /* 0x0000001fa7007819 */ /* 0x000fe800000006ff */
[----:B------:R-:W2:Y:S02]  /*80c0*/  SYNCS.PHASECHK.TRANS64.TRYWAIT P0, [R191+URZ+0xb0], R0 ;  /* 0x0000b000bf0075a7 */ /* 0x000ea400080011ff */
[----:B--2---:R-:W-:Y:S05]  /*80d0*/  @!P0 BRA `(.L_x_129) ;  /* 0x0000004c00cc8947 */ /* 0x004fea0003800000 */
.L_x_128:
[----:B------:R-:W-:Y:S05]  /*80e0*/  BSYNC B0 ;  /* 0x0000000000007941 */ /* 0x000fea0003800000 */
.L_x_127:
[----:B------:R-:W-:Y:S01]  /*80f0*/  ISETP.NE.AND P0, PT, R182, RZ, PT ;  /* 0x000000ffb600720c */ /* 0x000fe20003f05270 */
[----:B--2---:R-:W-:Y:S02]  /*8100*/  VIADD R191, R191, 0xd0 ;  /* 0x000000d0bfbf7836 */ /* 0x004fe40000000000 */
[----:B------:R-:W-:Y:S02]  /*8110*/  IMAD.U32 R0, RZ, RZ, UR45 ;  /* 0x0000002dff007e24 */ /* 0x000fe4000f8e00ff */
[----:B------:R-:W-:Y:S03]  /*8120*/  VIADD R168, R168, 0x1 ;  /* 0x00000001a8a87836 */ /* 0x000fe60000000000 */
[----:B------:R-:W-:Y:S05]  /*8130*/  PRMT R0, R0, 0x654, R191 ;  /* 0x0000065400007816 */ /* 0x000fea00000000bf */
[----:B------:R2:W3:Y:S04]  /*8140*/  @P0 LDS.128 R140, [R3] ;  /* 0x00000000038c0984 */ /* 0x0004e80000000c00 */
[----:B------:R2:W4:Y:S04]  /*8150*/  @P0 LDS.128 R148, [R4+0x20] ;  /* 0x0000200004940984 */ /* 0x0005280000000c00 */
        /* <DEDUP_REMOVED lines=12> */
[----:B--234-:R-:W-:Y:S02]  /*8220*/  LOP3.LUT R167, R167, R0, RZ, 0x3c, !PT ;  /* 0x00000000a7a77212 */ /* 0x01cfe400078e3cff */
.L_x_126:
[----:B------:R-:W-:Y:S05]  /*8230*/  BSYNC B1 ;  /* 0x0000000000017941 */ /* 0x000fea0003800000 */
.L_x_125:
[----:B------:R-:W-:Y:S01]  /*8240*/  VIADD R0, R71, 0x40 ;  /* 0x0000004047007836 */ /* 0x000fe20000000000 */
[----:B------:R-:W-:Y:S04]  /*8250*/  BSSY.RECONVERGENT B6, `(.L_x_130) ;  /* 0x0000015000067945 */ /* 0x000fe80003800200 */
[----:B------:R-:W-:Y:S04]  /*8260*/  SHF.R.U32.HI R0, RZ, 0x15, R0 ;  /* 0x00000015ff007819 */ /* 0x000fe80000011600 */
[----:B------:R-:W-:Y:S11]  /*8270*/  LOP3.LUT P0, RZ, R0, 0x3, R159, 0x48, !PT ;  /* 0x0000000300ff7812 */ /* 0x000ff6000780489f */
[----:B------:R-:W-:Y:S02]  /*8280*/  @!UPT UIADD3 URZ, UPT, UPT, URZ, URZ, URZ ;  /* 0x000000fffffff290 */ /* 0x000fe4000fffe0ff */
        /* <DEDUP_REMOVED lines=8> */
[----:B------:R-:W5:Y:S01]  /*8310*/  LDCU.64 UR4, c[0x4][0x18] ;  /* 0x01000300ff0477ac */ /* 0x000f620008000a00 */
[----:B--2---:R-:W-:Y:S01]  /*8320*/  MOV R5, UR9 ;  /* 0x0000000900057c02 */ /* 0x004fe20008000f00 */
[----:B------:R-:W-:Y:S01]  /*8330*/  IMAD.U32 R4, RZ, RZ, UR8 ;  /* 0x00000008ff047e24 */ /* 0x000fe2000f8e00ff */
[----:B---3--:R-:W-:Y:S01]  /*8340*/  MOV R7, UR7 ;  /* 0x0000000700077c02 */ /* 0x008fe20008000f00 */
[----:B------:R-:W-:Y:S01]  /*8350*/  IMAD.U32 R6, RZ, RZ, UR6 ;  /* 0x00000006ff067e24 */ /* 0x000fe2000f8e00ff */
[----:B-----5:R-:W-:Y:S01]  /*8360*/  MOV R11, UR5 ;  /* 0x00000005000b7c02 */ /* 0x020fe20008000f00 */
[----:B------:R-:W-:Y:S02]  /*8370*/  IMAD.U32 R10, RZ, RZ, UR4 ;  /* 0x00000004ff0a7e24 */ /* 0x000fe4000f8e00ff */
[----:B------:R-:W-:Y:S07]  /*8380*/  LEPC R20, `(.L_x_131) ;  /* 0x000000001014794e */ /* 0x000fee0000000000 */
[----:B-1--4-:R-:W-:Y:S05]  /*8390*/  CALL.ABS.NOINC R2 ;  /* 0x0000000002007343 */ /* 0x012fea0003c00000 */
.L_x_131:
[----:B------:R-:W-:Y:S05]  /*83a0*/  BSYNC.RECONVERGENT B6 ;  /* 0x0000000000067941 */ /* 0x000fea0003800200 */
.L_x_130:
[----:B------:R-:W-:Y:S01]  /*83b0*/  F2FP.F16.E4M3.UNPACK_B R4, R141 ;  /* 0x0000008dff04723e */ /* 0x000fe200020006ff */
[----:B------:R-:W-:Y:S05]  /*83c0*/  WARPSYNC.ALL ;  /* 0x0000000000007948 */ /* 0x000fea0003800000 */
[----:B------:R-:W-:Y:S01]  /*83d0*/  R2UR UR4, R71 ;  /* 0x00000000470472ca */ /* 0x000fe200000e0000 */
[--C-:B------:R-:W-:Y:S01]  /*83e0*/  HADD2.F32 R78, -RZ, R4.reuse.H0_H0 ;  /* 0x20000004ff4e7230 */ /* 0x100fe20000004100 */
[-C--:B------:R-:W-:Y:S01]  /*83f0*/  F2FP.F16.E4M3.UNPACK_B R0, R140.reuse ;  /* 0x0000008cff00723e */ /* 0x080fe200020006ff */
[----:B------:R-:W-:Y:S01]  /*8400*/  HADD2.F32 R75, -RZ, R4.H1_H1 ;  /* 0x30000004ff4b7230 */ /* 0x000fe20000004100 */
[----:B------:R-:W-:Y:S01]  /*8410*/  F2FP.F16.E4M3.UNPACK_B R4, R143 ;  /* 0x0000008fff04723e */ /* 0x000fe200020006ff */
[----:B------:R-:W-:Y:S01]  /*8420*/  BSSY.RECONVERGENT B0, `(.L_x_132) ;  /* 0x0000116000007945 */ /* 0x000fe20003800200 */
[----:B------:R-:W-:Y:S01]  /*8430*/  F2FP.F16.E4M3.UNPACK_B R3, R140.H1 ;  /* 0x0000008cff03723e */ /* 0x000fe200030006ff */
[--C-:B------:R-:W-:Y:S01]  /*8440*/  HADD2.F32 R2, -RZ, R0.reuse.H0_H0 ;  /* 0x20000000ff027230 */ /* 0x100fe20000004100 */
[----:B-1----:R-:W-:Y:S01]  /*8450*/  F2FP.F16.E4M3.UNPACK_B R127, R154 ;  /* 0x0000009aff7f723e */ /* 0x002fe200020006ff */
[----:B------:R-:W-:Y:S01]  /*8460*/  HADD2.F32 R72, -RZ, R0.H1_H1 ;  /* 0x30000000ff487230 */ /* 0x000fe20000004100 */
[----:B------:R-:W-:Y:S01]  /*8470*/  F2FP.F16.E4M3.UNPACK_B R0, R141.H1 ;  /* 0x0000008dff00723e */ /* 0x000fe200030006ff */
[--C-:B------:R-:W-:Y:S01]  /*8480*/  HADD2.F32 R74, -RZ, R3.reuse.H0_H0 ;  /* 0x20000003ff4a7230 */ /* 0x100fe20000004100 */
[----:B------:R-:W-:Y:S01]  /*8490*/  F2FP.F16.E4M3.UNPACK_B R117, R151.H1 ;  /* 0x00000097ff75723e */ /* 0x000fe200030006ff */
[----:B------:R-:W-:Y:S01]  /*84a0*/  HADD2.F32 R76, -RZ, R3.H1_H1 ;  /* 0x30000003ff4c7230 */ /* 0x000fe20000004100 */
[-C--:B------:R-:W-:Y:S01]  /*84b0*/  F2FP.F16.E4M3.UNPACK_B R3, R142.reuse ;  /* 0x0000008eff03723e */ /* 0x080fe200020006ff */
[--C-:B------:R-:W-:Y:S01]  /*84c0*/  HADD2.F32 R80, -RZ, R0.reuse.H0_H0 ;  /* 0x20000000ff507230 */ /* 0x100fe20000004100 */
[----:B------:R-:W-:Y:S01]  /*84d0*/  ISETP.NE.AND P0, PT, R176, RZ, PT ;  /* 0x000000ffb000720c */ /* 0x000fe20003f05270 */
[----:B------:R-:W-:Y:S01]  /*84e0*/  HADD2.F32 R77, -RZ, R0.H1_H1 ;  /* 0x30000000ff4d7230 */ /* 0x000fe20000004100 */
[----:B------:R-:W-:Y:S01]  /*84f0*/  F2FP.F16.E4M3.UNPACK_B R0, R142.H1 ;  /* 0x0000008eff00723e */ /* 0x000fe200030006ff */
[--C-:B------:R-:W-:Y:S01]  /*8500*/  HADD2.F32 R82, -RZ, R3.reuse.H0_H0 ;  /* 0x20000003ff527230 */ /* 0x100fe20000004100 */
[----:B------:R-:W-:Y:S01]  /*8510*/  ISETP.NE.AND P6, PT, R189, RZ, PT ;  /* 0x000000ffbd00720c */ /* 0x000fe20003fc5270 */
[----:B------:R-:W-:Y:S01]  /*8520*/  HADD2.F32 R79, -RZ, R3.H1_H1 ;  /* 0x30000003ff4f7230 */ /* 0x000fe20000004100 */
[----:B------:R-:W-:Y:S01]  /*8530*/  F2FP.F16.E4M3.UNPACK_B R3, R143.H1 ;  /* 0x0000008fff03723e */ /* 0x000fe200030006ff */
[--C-:B------:R-:W-:Y:S02]  /*8540*/  HADD2.F32 R84, -RZ, R0.reuse.H0_H0 ;  /* 0x20000000ff547230 */ /* 0x100fe40000004100 */
[----:B------:R-:W-:Y:S01]  /*8550*/  HADD2.F32 R81, -RZ, R0.H1_H1 ;  /* 0x30000000ff517230 */ /* 0x000fe20000004100 */
[-C--:B------:R-:W-:Y:S01]  /*8560*/  F2FP.F16.E4M3.UNPACK_B R0, R144.reuse ;  /* 0x00000090ff00723e */ /* 0x080fe200020006ff */
[--C-:B------:R-:W-:Y:S02]  /*8570*/  HADD2.F32 R86, -RZ, R4.reuse.H0_H0 ;  /* 0x20000004ff567230 */ /* 0x100fe40000004100 */
[----:B------:R-:W-:Y:S01]  /*8580*/  HADD2.F32 R83, -RZ, R4.H1_H1 ;  /* 0x30000004ff537230 */ /* 0x000fe20000004100 */
[-C--:B------:R-:W-:Y:S01]  /*8590*/  F2FP.F16.E4M3.UNPACK_B R4, R145.reuse ;  /* 0x00000091ff04723e */ /* 0x080fe200020006ff */
[--C-:B------:R-:W-:Y:S02]  /*85a0*/  HADD2.F32 R90, -RZ, R0.reuse.H0_H0 ;  /* 0x20000000ff5a7230 */ /* 0x100fe40000004100 */
[----:B------:R-:W-:Y:S01]  /*85b0*/  HADD2.F32 R87, -RZ, R0.H1_H1 ;  /* 0x30000000ff577230 */ /* 0x000fe20000004100 */
[----:B------:R-:W-:Y:S01]  /*85c0*/  F2FP.F16.E4M3.UNPACK_B R0, R145.H1 ;  /* 0x00000091ff00723e */ /* 0x000fe200030006ff */
[--C-:B------:R-:W-:Y:S02]  /*85d0*/  HADD2.F32 R88, -RZ, R3.reuse.H0_H0 ;  /* 0x20000003ff587230 */ /* 0x100fe40000004100 */
[----:B------:R-:W-:Y:S01]  /*85e0*/  HADD2.F32 R85, -RZ, R3.H1_H1 ;  /* 0x30000003ff557230 */ /* 0x000fe20000004100 */
[----:B------:R-:W-:Y:S01]  /*85f0*/  F2FP.F16.E4M3.UNPACK_B R3, R144.H1 ;  /* 0x00000090ff03723e */ /* 0x000fe200030006ff */
[--C-:B------:R-:W-:Y:S02]  /*8600*/  HADD2.F32 R96, -RZ, R0.reuse.H0_H0 ;  /* 0x20000000ff607230 */ /* 0x100fe40000004100 */
[----:B------:R-:W-:Y:S01]  /*8610*/  HADD2.F32 R93, -RZ, R0.H1_H1 ;  /* 0x30000000ff5d7230 */ /* 0x000fe20000004100 */
[-C--:B------:R-:W-:Y:S01]  /*8620*/  F2FP.F16.E4M3.UNPACK_B R0, R146.reuse.H1 ;  /* 0x00000092ff00723e */ /* 0x080fe200030006ff */
[--C-:B------:R-:W-:Y:S02]  /*8630*/  HADD2.F32 R94, -RZ, R4.reuse.H0_H0 ;  /* 0x20000004ff5e7230 */ /* 0x100fe40000004100 */
[----:B------:R-:W-:Y:S01]  /*8640*/  HADD2.F32 R91, -RZ, R4.H1_H1 ;  /* 0x30000004ff5b7230 */ /* 0x000fe20000004100 */
[----:B------:R-:W-:Y:S01]  /*8650*/  F2FP.F16.E4M3.UNPACK_B R4, R147 ;  /* 0x00000093ff04723e */ /* 0x000fe200020006ff */
[--C-:B------:R-:W-:Y:S02]  /*8660*/  HADD2.F32 R92, -RZ, R3.reuse.H0_H0 ;  /* 0x20000003ff5c7230 */ /* 0x100fe40000004100 */
[----:B------:R-:W-:Y:S01]  /*8670*/  HADD2.F32 R89, -RZ, R3.H1_H1 ;  /* 0x30000003ff597230 */ /* 0x000fe20000004100 */
[----:B------:R-:W-:Y:S01]  /*8680*/  F2FP.F16.E4M3.UNPACK_B R3, R146 ;  /* 0x00000092ff03723e */ /* 0x000fe200020006ff */
[--C-:B------:R-:W-:Y:S02]  /*8690*/  HADD2.F32 R100, -RZ, R0.reuse.H0_H0 ;  /* 0x20000000ff647230 */ /* 0x100fe40000004100 */
[----:B------:R-:W-:Y:S01]  /*86a0*/  HADD2.F32 R97, -RZ, R0.H1_H1 ;  /* 0x30000000ff617230 */ /* 0x000fe20000004100 */
[-C--:B------:R-:W-:Y:S01]  /*86b0*/  F2FP.F16.E4M3.UNPACK_B R0, R148.reuse ;  /* 0x00000094ff00723e */ /* 0x080fe200020006ff */
[--C-:B------:R-:W-:Y:S02]  /*86c0*/  HADD2.F32 R102, -RZ, R4.reuse.H0_H0 ;  /* 0x20000004ff667230 */ /* 0x100fe40000004100 */
[----:B------:R-:W-:Y:S01]  /*86d0*/  HADD2.F32 R99, -RZ, R4.H1_H1 ;  /* 0x30000004ff637230 */ /* 0x000fe20000004100 */
[----:B------:R-:W-:Y:S01]  /*86e0*/  F2FP.F16.E4M3.UNPACK_B R4, R149 ;  /* 0x00000095ff04723e */ /* 0x000fe200020006ff */
[--C-:B------:R-:W-:Y:S02]  /*86f0*/  HADD2.F32 R98, -RZ, R3.reuse.H0_H0 ;  /* 0x20000003ff627230 */ /* 0x100fe40000004100 */
[----:B------:R-:W-:Y:S01]  /*8700*/  HADD2.F32 R95, -RZ, R3.H1_H1 ;  /* 0x30000003ff5f7230 */ /* 0x000fe20000004100 */
[----:B------:R-:W-:Y:S01]  /*8710*/  F2FP.F16.E4M3.UNPACK_B R3, R147.H1 ;  /* 0x00000093ff03723e */ /* 0x000fe200030006ff */
[--C-:B------:R-:W-:Y:S02]  /*8720*/  HADD2.F32 R106, -RZ, R0.reuse.H0_H0 ;  /* 0x20000000ff6a7230 */ /* 0x100fe40000004100 */
[----:B------:R-:W-:Y:S01]  /*8730*/  HADD2.F32 R103, -RZ, R0.H1_H1 ;  /* 0x30000000ff677230 */ /* 0x000fe20000004100 */
[----:B------:R-:W-:Y:S01]  /*8740*/  F2FP.F16.E4M3.UNPACK_B R0, R148.H1 ;  /* 0x00000094ff00723e */ /* 0x000fe200030006ff */
[--C-:B------:R-:W-:Y:S02]  /*8750*/  HADD2.F32 R110, -RZ, R4.reuse.H0_H0 ;  /* 0x20000004ff6e7230 */ /* 0x100fe40000004100 */
[----:B------:R-:W-:Y:S02]  /*8760*/  HADD2.F32 R107, -RZ, R4.H1_H1 ;  /* 0x30000004ff6b7230 */ /* 0x000fe40000004100 */
[--C-:B------:R-:W-:Y:S01]  /*8770*/  HADD2.F32 R104, -RZ, R3.reuse.H0_H0 ;  /* 0x20000003ff687230 */ /* 0x100fe20000004100 */
[----:B------:R-:W1:Y:S01]  /*8780*/  LDTM.x64 R4, tmem[UR4+0x40] ;  /* 0x00004004000479ee */ /* 0x000e620008340000 */
[----:B------:R-:W-:Y:S01]  /*8790*/  HADD2.F32 R101, -RZ, R3.H1_H1 ;  /* 0x30000003ff657230 */ /* 0x000fe20000004100 */
[----:B------:R-:W-:Y:S01]  /*87a0*/  F2FP.F16.E4M3.UNPACK_B R3, R149.H1 ;  /* 0x00000095ff03723e */ /* 0x000fe200030006ff */
        /* <DEDUP_REMOVED lines=14> */
[----:B------:R-:W-:Y:S01]  /*8890*/  F2FP.F16.E4M3.UNPACK_B R0, R152.H1 ;  /* 0x00000098ff00723e */ /* 0x000fe200030006ff */
[--C-:B------:R-:W-:Y:S02]  /*88a0*/  HADD2.F32 R122, -RZ, R3.reuse.H0_H0 ;  /* 0x20000003ff7a7230 */ /* 0x100fe40000004100 */
[C---:B-1----:R-:W-:Y:S01]  /*88b0*/  FMUL R7, R70.reuse, R7 ;  /* 0x0000000746077220 */ /* 0x042fe20000400000 */
        /* <DEDUP_REMOVED lines=10> */
[C---:B------:R-:W-:Y:S01]  /*8960*/  FMUL R0, R70.reuse, R4 ;  /* 0x0000000446007220 */ /* 0x040fe20000400000 */
[--C-:B------:R-:W-:Y:S01]  /*8970*/  HADD2.F32 R130, -RZ, R127.reuse.H0_H0 ;  /* 0x2000007fff827230 */ /* 0x100fe20000004100 */
[----:B------:R-:W-:Y:S01]  /*8980*/  F2FP.F16.E4M3.UNPACK_B R4, R155 ;  /* 0x0000009bff04723e */ /* 0x000fe200020006ff */
[----:B------:R-:W-:Y:S02]  /*8990*/  HADD2.F32 R127, -RZ, R127.H1_H1 ;  /* 0x3000007fff7f7230 */ /* 0x000fe40000004100 */
[C---:B------:R-:W-:Y:S01]  /*89a0*/  FFMA R0, R73.reuse, R2, R0 ;  /* 0x0000000249007223 */ /* 0x040fe20000000000 */
[C---:B------:R-:W-:Y:S01]  /*89b0*/  FMUL R2, R70.reuse, R5 ;  /* 0x0000000546027220 */ /* 0x040fe20000400000 */
[--C-:B------:R-:W-:Y:S01]  /*89c0*/  HADD2.F32 R132, -RZ, R3.reuse.H0_H0 ;  /* 0x20000003ff847230 */ /* 0x100fe20000004100 */
[----:B------:R-:W-:Y:S01]  /*89d0*/  F2FP.F16.E4M3.UNPACK_B R5, R155.H1 ;  /* 0x0000009bff05723e */ /* 0x000fe200030006ff */
[----:B------:R-:W-:Y:S02]  /*89e0*/  HADD2.F32 R129, -RZ, R3.H1_H1 ;  /* 0x30000003ff817230 */ /* 0x000fe40000004100 */
[C---:B------:R-:W-:Y:S01]  /*89f0*/  FFMA R2, R73.reuse, R72, R2 ;  /* 0x0000004849027223 */ /* 0x040fe20000000002 */
[--C-:B------:R-:W-:Y:S02]  /*8a00*/  HADD2.F32 R72, -RZ, R4.reuse.H0_H0 ;  /* 0x20000004ff487230 */ /* 0x100fe40000004100 */
[C---:B------:R-:W-:Y:S01]  /*8a10*/  FMUL R3, R70.reuse, R6 ;  /* 0x0000000646037220 */ /* 0x040fe20000400000 */
[----:B------:R-:W-:Y:S02]  /*8a20*/  HADD2.F32 R131, -RZ, R4.H1_H1 ;  /* 0x30000004ff837230 */ /* 0x000fe40000004100 */
[C---:B------:R-:W-:Y:S01]  /*8a30*/  FMUL R4, R70.reuse, R9 ;  /* 0x0000000946047220 */ /* 0x040fe20000400000 */
[--C-:B------:R-:W-:Y:S02]  /*8a40*/  HADD2.F32 R133, -RZ, R5.reuse.H1_H1 ;  /* 0x30000005ff857230 */ /* 0x100fe40000004100 */
[C---:B------:R-:W-:Y:S01]  /*8a50*/  FFMA R3, R73.reuse, R74, R3 ;  /* 0x0000004a49037223 */ /* 0x040fe20000000003 */
[----:B------:R-:W-:Y:S01]  /*8a60*/  FFMA R7, R73, R76, R7 ;  /* 0x0000004c49077223 */ /* 0x000fe20000000007 */
[----:B------:R-:W-:Y:S02]  /*8a70*/  HADD2.F32 R74, -RZ, R5.H0_H0 ;  /* 0x20000005ff4a7230 */ /* 0x000fe40000004100 */
[C---:B------:R-:W-:Y:S01]  /*8a80*/  FMUL R5, R70.reuse, R10 ;  /* 0x0000000a46057220 */ /* 0x040fe20000400000 */
[C---:B------:R-:W-:Y:S01]  /*8a90*/  FMUL R6, R70.reuse, R11 ;  /* 0x0000000b46067220 */ /* 0x040fe20000400000 */
[C---:B------:R-:W-:Y:S01]  /*8aa0*/  FMUL R11, R70.reuse, R16 ;  /* 0x00000010460b7220 */ /* 0x040fe20000400000 */
[----:B------:R-:W-:Y:S01]  /*8ab0*/  F2FP.SATFINITE.E4M3.F32.PACK_AB_MERGE_C R135, R7, R3, RZ ;  /* 0x000000030787723e */ /* 0x000fe200048070ff */
[C---:B------:R-:W-:Y:S01]  /*8ac0*/  FMUL R3, R70.reuse, R8 ;  /* 0x0000000846037220 */ /* 0x040fe20000400000 */
[C---:B------:R-:W-:Y:S01]  /*8ad0*/  FMUL R7, R70.reuse, R12 ;  /* 0x0000000c46077220 */ /* 0x040fe20000400000 */
[C---:B------:R-:W-:Y:S01]  /*8ae0*/  FMUL R8, R70.reuse, R13 ;  /* 0x0000000d46087220 */ /* 0x040fe20000400000 */
[C---:B------:R-:W-:Y:S01]  /*8af0*/  FMUL R12, R70.reuse, R17 ;  /* 0x00000011460c7220 */ /* 0x040fe20000400000 */
[C---:B------:R-:W-:Y:S01]  /*8b00*/  FFMA R3, R73.reuse, R78, R3 ;  /* 0x0000004e49037223 */ /* 0x040fe20000000003 */
[C---:B------:R-:W-:Y:S01]  /*8b10*/  FFMA R4, R73.reuse, R75, R4 ;  /* 0x0000004b49047223 */ /* 0x040fe20000000004 */
[C---:B------:R-:W-:Y:S01]  /*8b20*/  FFMA R5, R73.reuse, R80, R5 ;  /* 0x0000005049057223 */ /* 0x040fe20000000005 */
[C---:B------:R-:W-:Y:S01]  /*8b30*/  FFMA R6, R73.reuse, R77, R6 ;  /* 0x0000004d49067223 */ /* 0x040fe20000000006 */
[C---:B------:R-:W-:Y:S01]  /*8b40*/  FFMA R7, R73.reuse, R82, R7 ;  /* 0x0000005249077223 */ /* 0x040fe20000000007 */
[C---:B------:R-:W-:Y:S01]  /*8b50*/  FFMA R8, R73.reuse, R79, R8 ;  /* 0x0000004f49087223 */ /* 0x040fe20000000008 */
[C---:B------:R-:W-:Y:S01]  /*8b60*/  FMUL R16, R70.reuse, R21 ;  /* 0x0000001546107220 */ /* 0x040fe20000400000 */
[----:B------:R-:W-:Y:S01]  /*8b70*/  FMUL R9, R70, R14 ;  /* 0x0000000e46097220 */ /* 0x000fe20000400000 */
[----:B------:R-:W-:Y:S01]  /*8b80*/  F2FP.SATFINITE.E4M3.F32.PACK_AB_MERGE_C R5, R6, R5, RZ ;  /* 0x000000050605723e */ /* 0x000fe200048070ff */
[C---:B------:R-:W-:Y:S01]  /*8b90*/  FMUL R10, R70.reuse, R15 ;  /* 0x0000000f460a7220 */ /* 0x040fe20000400000 */
[C---:B------:R-:W-:Y:S01]  /*8ba0*/  FMUL R15, R70.reuse, R20 ;  /* 0x00000014460f7220 */ /* 0x040fe20000400000 */
[C---:B------:R-:W-:Y:S01]  /*8bb0*/  FFMA R9, R73.reuse, R84, R9 ;  /* 0x0000005449097223 */ /* 0x040fe20000000009 */
[C---:B------:R-:W-:Y:S01]  /*8bc0*/  FMUL R20, R70.reuse, R25 ;  /* 0x0000001946147220 */ /* 0x040fe20000400000 */
[C---:B------:R-:W-:Y:S01]  /*8bd0*/  FFMA R10, R73.reuse, R81, R10 ;  /* 0x00000051490a7223 */ /* 0x040fe2000000000a */
[C---:B------:R-:W-:Y:S01]  /*8be0*/  FFMA R11, R73.reuse, R86, R11 ;  /* 0x00000056490b7223 */ /* 0x040fe2000000000b */
[C---:B------:R-:W-:Y:S01]  /*8bf0*/  FFMA R12, R73.reuse, R83, R12 ;  /* 0x00000053490c7223 */ /* 0x040fe2000000000c */
[C---:B------:R-:W-:Y:S01]  /*8c00*/  FMUL R13, R70.reuse, R18 ;  /* 0x00000012460d7220 */ /* 0x040fe20000400000 */
[----:B------:R-:W-:Y:S01]  /*8c10*/  FMUL R14, R70, R19 ;  /* 0x00000013460e7220 */ /* 0x000fe20000400000 */
[----:B------:R-:W-:Y:S01]  /*8c20*/  F2FP.SATFINITE.E4M3.F32.PACK_AB_MERGE_C R9, R10, R9, RZ ;  /* 0x000000090a09723e */ /* 0x000fe200048070ff */
[C---:B------:R-:W-:Y:S01]  /*8c30*/  FMUL R19, R70.reuse, R24 ;  /* 0x0000001846137220 */ /* 0x040fe20000400000 */
        /* <DEDUP_REMOVED lines=17> */
[----:B------:R-:W-:Y:S01]  /*8d50*/  FMUL R27, R70, R32 ;  /* 0x00000020461b7220 */ /* 0x000fe20000400000 */
[C---:B------:R-:W-:Y:S01]  /*8d60*/  FFMA R21, R73.reuse, R96, R21 ;  /* 0x0000006049157223 */ /* 0x040fe20000000015 */
[C---:B------:R-:W-:Y:S01]  /*8d70*/  FFMA R22, R73.reuse, R93, R22 ;  /* 0x0000005d49167223 */ /* 0x040fe20000000016 */
[----:B------:R-:W-:Y:S01]  /*8d80*/  F2FP.SATFINITE.E4M3.F32.PACK_AB_MERGE_C R16, R16, R15, R17 ;  /* 0x0000000f1010723e */ /* 0x000fe20004807011 */
[C---:B------:R-:W-:Y:S01]  /*8d90*/  FFMA R23, R73.reuse, R98, R23 ;  /* 0x0000006249177223 */ /* 0x040fe20000000017 */
[C---:B------:R-:W-:Y:S01]  /*8da0*/  FFMA R24, R73.reuse, R95, R24 ;  /* 0x0000005f49187223 */ /* 0x040fe20000000018 */
[----:B------:R-:W-:Y:S01]  /*8db0*/  FMUL R32, R70, R37 ;  /* 0x0000002546207220 */ /* 0x000fe20000400000 */
[----:B------:R-:W-:Y:S01]  /*8dc0*/  F2FP.SATFINITE.E4M3.F32.PACK_AB_MERGE_C R21, R22, R21, RZ ;  /* 0x000000151615723e */ /* 0x000fe200048070ff */
[C---:B------:R-:W-:Y:S01]  /*8dd0*/  FMUL R25, R70.reuse, R30 ;  /* 0x0000001e46197220 */ /* 0x040fe20000400000 */
[C---:B------:R-:W-:Y:S01]  /*8de0*/  FMUL R26, R70.reuse, R31 ;  /* 0x0000001f461a7220 */ /* 0x040fe20000400000 */
[----:B------:R-:W-:Y:S01]  /*8df0*/  FMUL R31, R70, R36 ;  /* 0x00000024461f7220 */ /* 0x000fe20000400000 */
[----:B------:R-:W-:Y:S01]  /*8e00*/  F2FP.SATFINITE.E4M3.F32.PACK_AB_MERGE_C R17, R20, R19, R21 ;  /* 0x000000131411723e */ /* 0x000fe20004807015 */
        /* <DEDUP_REMOVED lines=8> */
[----:B------:R-:W-:Y:S01]  /*8e90*/  FMUL R35, R70, R40 ;  /* 0x0000002846237220 */ /* 0x000fe20000400000 */
[C---:B------:R-:W-:Y:S01]  /*8ea0*/  FFMA R29, R73.reuse, R104, R29 ;  /* 0x00000068491d7223 */ /* 0x040fe2000000001d */
[----:B------:R-:W-:Y:S01]  /*8eb0*/  F2FP.SATFINITE.E4M3.F32.PACK_AB_MERGE_C R18, R24, R23, R18 ;  /* 0x000000171812723e */ /* 0x000fe20004807012 */
        /* <DEDUP_REMOVED lines=22> */
[C---:B------:R-:W-:Y:S01]  /*9020*/  FMUL R41, R70.reuse, R46 ;  /* 0x0000002e46297220 */ /* 0x040fe20000400000 */
[C---:B------:R-:W-:Y:S01]  /*9030*/  FMUL R42, R70.reuse, R47 ;  /* 0x0000002f462a7220 */ /* 0x040fe20000400000 */
        /* <DEDUP_REMOVED lines=8> */
[C---:B------:R-:W-:Y:S01]  /*90c0*/  FMUL R47, R70.reuse, R52 ;  /* 0x00000034462f7220 */ /* 0x040fe20000400000 */
[C---:B------:R-:W-:Y:S01]  /*90d0*/  FFMA R44, R73.reuse, R115, R44 ;  /* 0x00000073492c7223 */ /* 0x040fe2000000002c */
[C---:B------:R-:W-:Y:S01]  /*90e0*/  FMUL R48, R70.reuse, R53 ;  /* 0x0000003546307220 */ /* 0x040fe20000400000 */
        /* <DEDUP_REMOVED lines=8> */
[C---:B------:R-:W-:Y:S01]  /*9170*/  FFMA R45, R73.reuse, R120, R45 ;  /* 0x00000078492d7223 */ /* 0x040fe2000000002d */
[C---:B------:R-:W-:Y:S01]  /*9180*/  FMUL R59, R70.reuse, R64 ;  /* 0x00000040463b7220 */ /* 0x040fe20000400000 */
[C---:B------:R-:W-:Y:S01]  /*9190*/  FMUL R60, R70.reuse, R65 ;  /* 0x00000041463c7220 */ /* 0x040fe20000400000 */
[C---:B------:R-:W-:Y:S01]  /*91a0*/  FMUL R61, R70.reuse, R66 ;  /* 0x00000042463d7220 */ /* 0x040fe20000400000 */
[----:B------:R-:W-:Y:S01]  /*91b0*/  FMUL R62, R70, R67 ;  /* 0x00000043463e7220 */ /* 0x000fe20000400000 */
[C---:B------:R-:W-:Y:S01]  /*91c0*/  FFMA R46, R73.reuse, R117, R46 ;  /* 0x00000075492e7223 */ /* 0x040fe2000000002e */
[----:B------:R-:W-:Y:S01]  /*91d0*/  F2FP.SATFINITE.E4M3.F32.PACK_AB_MERGE_C R64, R2, R0, R135 ;  /* 0x000000000240723e */ /* 0x000fe20004807087 */
[C---:B------:R-:W-:Y:S01]  /*91e0*/  FFMA R47, R73.reuse, R122, R47 ;  /* 0x0000007a492f7223 */ /* 0x040fe2000000002f */
[----:B------:R-:W-:Y:S01]  /*91f0*/  F2FP.SATFINITE.E4M3.F32.PACK_AB_MERGE_C R65, R4, R3, R5 ;  /* 0x000000030441723e */ /* 0x000fe20004807005 */
[C---:B------:R-:W-:Y:S01]  /*9200*/  FFMA R48, R73.reuse, R119, R48 ;  /* 0x0000007749307223 */ /* 0x040fe20000000030 */
[----:B------:R-:W-:Y:S01]  /*9210*/  F2FP.SATFINITE.E4M3.F32.PACK_AB_MERGE_C R66, R8, R7, R9 ;  /* 0x000000070842723e */ /* 0x000fe20004807009 */
[C---:B------:R-:W-:Y:S01]  /*9220*/  FFMA R49, R73.reuse, R124, R49 ;  /* 0x0000007c49317223 */ /* 0x040fe20000000031 */
[----:B------:R-:W-:Y:S01]  /*9230*/  F2FP.SATFINITE.E4M3.F32.PACK_AB_MERGE_C R67, R12, R11, R13 ;  /* 0x0000000b0c43723e */ /* 0x000fe2000480700d */
[----:B------:R-:W-:Y:S01]  /*9240*/  FMUL R53, R70, R58 ;  /* 0x0000003a46357220 */ /* 0x000fe20000400000 */
[C---:B------:R-:W-:Y:S01]  /*9250*/  FFMA R50, R73.reuse, R121, R50 ;  /* 0x0000007949327223 */ /* 0x040fe20000000032 */
[C---:B------:R-:W-:Y:S01]  /*9260*/  FFMA R51, R73.reuse, R126, R51 ;  /* 0x0000007e49337223 */ /* 0x040fe20000000033 */
[C---:B------:R-:W-:Y:S01]  /*9270*/  FFMA R52, R73.reuse, R123, R52 ;  /* 0x0000007b49347223 */ /* 0x040fe20000000034 */
[----:B------:R1:W-:Y:S01]  /*9280*/  STS.128 [R137+UR44+0xa200], R64 ;  /* 0x00a2004089007988 */ /* 0x0003e20008000c2c */
[C---:B------:R-:W-:Y:S01]  /*9290*/  FFMA R53, R73.reuse, R128, R53 ;  /* 0x0000008049357223 */ /* 0x040fe20000000035 */
[----:B------:R-:W-:Y:S01]  /*92a0*/  F2FP.SATFINITE.E4M3.F32.PACK_AB_MERGE_C R37, R38, R37, RZ ;  /* 0x000000252625723e */ /* 0x000fe200048070ff */
[C---:B------:R-:W-:Y:S01]  /*92b0*/  FFMA R54, R73.reuse, R125, R54 ;  /* 0x0000007d49367223 */ /* 0x040fe20000000036 */
[----:B------:R-:W-:Y:S01]  /*92c0*/  FMUL R58, R70, R63 ;  /* 0x0000003f463a7220 */ /* 0x000fe20000400000 */
[C---:B------:R-:W-:Y:S01]  /*92d0*/  FFMA R55, R73.reuse, R130, R55 ;  /* 0x0000008249377223 */ /* 0x040fe20000000037 */
[C---:B------:R-:W-:Y:S01]  /*92e0*/  FFMA R56, R73.reuse, R127, R56 ;  /* 0x0000007f49387223 */ /* 0x040fe20000000038 */
[C---:B------:R-:W-:Y:S01]  /*92f0*/  FFMA R57, R73.reuse, R132, R57 ;  /* 0x0000008449397223 */ /* 0x040fe20000000039 */
[----:B------:R1:W-:Y:S01]  /*9300*/  STS.128 [R178+0xa010], R16 ;  /* 0x00a01010b2007388 */ /* 0x0003e20000000c00 */
[----:B------:R-:W-:Y:S01]  /*9310*/  F2FP.SATFINITE.E4M3.F32.PACK_AB_MERGE_C R33, R36, R35, R37 ;  /* 0x000000232421723e */ /* 0x000fe20004807025 */
[C---:B------:R-:W-:Y:S01]  /*9320*/  FFMA R58, R73.reuse, R129, R58 ;  /* 0x00000081493a7223 */ /* 0x040fe2000000003a */
[----:B------:R-:W-:Y:S01]  /*9330*/  F2FP.SATFINITE.E4M3.F32.PACK_AB_MERGE_C R34, R42, R41, RZ ;  /* 0x000000292a22723e */ /* 0x000fe200048070ff */
[C---:B------:R-:W-:Y:S01]  /*9340*/  FFMA R59, R73.reuse, R72, R59 ;  /* 0x00000048493b7223 */ /* 0x040fe2000000003b */
[----:B------:R-:W-:Y:S01]  /*9350*/  F2FP.SATFINITE.E4M3.F32.PACK_AB_MERGE_C R35, R46, R45, RZ ;  /* 0x0000002d2e23723e */ /* 0x000fe200048070ff */
        /* <DEDUP_REMOVED lines=25> */
[----:B------:R-:W-:Y:S02]  /*94f0*/  UIADD3 UR4, UP0, UPT, UR62, 0x680, URZ ;  /* 0x000006803e047890 */ /* 0x000fe4000ff1e0ff */
[----:B------:R-:W-:Y:S02]  /*9500*/  UIADD3 UR9, UPT, UPT, UR49, 0x40, URZ ;  /* 0x0000004031097890 */ /* 0x000fe4000fffe0ff */
[----:B------:R-:W-:Y:S02]  /*9510*/  UIADD3 UR8, UPT, UPT, UR44, 0xa200, URZ ;  /* 0x0000a2002c087890 */ /* 0x000fe4000fffe0ff */
[----:B------:R-:W-:Y:S01]  /*9520*/  UIADD3.X UR5, UPT, UPT, URZ, UR63, URZ, UP0, !UPT ;  /* 0x0000003fff057290 */ /* 0x000fe200087fe4ff */
[----:B------:R-:W-:Y:S01]  /*9530*/  UMOV UR10, UR50 ;  /* 0x00000032000a7c82 */ /* 0x000fe20008000000 */
[----:B------:R-:W-:Y:S07]  /*9540*/  UMOV UR11, UR36 ;  /* 0x00000024000b7c82 */ /* 0x000fee0008000000 */
[----:B------:R2:W-:Y:S01]  /*9550*/  UTMASTG.3D [UR8], [UR4] ;  /* 0x00000008040073b5 */ /* 0x0005e20008010000 */
[----:B------:R0:W-:Y:S01]  /*9560*/  UTMACMDFLUSH ;  /* 0x00000000000079b7 */ /* 0x0001e20000000000 */
[----:B--2---:R-:W-:Y:S04]  /*9570*/  DEPBAR.LE SB0, 0x1 ;  /* 0x000080400000791a */ /* 0x004fe80000000000 */
.L_x_133:
[----:B------:R-:W-:Y:S05]  /*9580*/  BSYNC.RECONVERGENT B0 ;  /* 0x0000000000007941 */ /* 0x000fea0003800200 */
.L_x_132:
        /* <DEDUP_REMOVED lines=16> */
.L_x_137:
[----:B------:R-:W-:Y:S05]  /*9690*/  BSYNC B0 ;  /* 0x0000000000007941 */ /* 0x000fea0003800000 */
.L_x_136:
        /* <DEDUP_REMOVED lines=20> */
.L_x_135:
[----:B------:R-:W-:Y:S05]  /*97e0*/  BSYNC B1 ;  /* 0x0000000000017941 */ /* 0x000fea0003800000 */
.L_x_134:
        /* <DEDUP_REMOVED lines=22> */
.L_x_140:
[----:B------:R-:W-:Y:S05]  /*9950*/  BSYNC.RECONVERGENT B6 ;  /* 0x0000000000067941 */ /* 0x000fea0003800200 */
.L_x_139:
        /* <DEDUP_REMOVED lines=276> */
[----:B------:R-:W-:Y:S02]  /*aaa0*/  UIADD3 UR4, UPT, UPT, UR44, 0x8200, URZ ;  /* 0x000082002c047890 */ /* 0x000fe4000fffe0ff */
[----:B------:R-:W-:Y:S01]  /*aab0*/  UIADD3 UR9, UPT, UPT, UR49, 0x80, URZ ;  /* 0x0000008031097890 */ /* 0x000fe2000fffe0ff */
[----:B------:R-:W-:Y:S01]  /*aac0*/  UMOV UR10, UR50 ;  /* 0x00000032000a7c82 */ /* 0x000fe20008000000 */
[----:B------:R-:W-:Y:S02]  /*aad0*/  UMOV UR11, UR36 ;  /* 0x00000024000b7c82 */ /* 0x000fe40008000000 */
        /* <DEDUP_REMOVED lines=8> */
.L_x_142:
[----:B------:R-:W-:Y:S05]  /*ab60*/  BSYNC.RECONVERGENT B0 ;  /* 0x0000000000007941 */ /* 0x000fea0003800200 */
.L_x_141:
        /* <DEDUP_REMOVED lines=16> */
.L_x_146:
[----:B------:R-:W-:Y:S05]  /*ac70*/  BSYNC B0 ;  /* 0x0000000000007941 */ /* 0x000fea0003800000 */
.L_x_145:
        /* <DEDUP_REMOVED lines=20> */
.L_x_144:
[----:B------:R-:W-:Y:S05]  /*adc0*/  BSYNC B1 ;  /* 0x0000000000017941 */ /* 0x000fea0003800000 */
.L_x_143:
[----:B------:R-:W-:Y:S05]  /*add0*/  VIADD R0, R71, 0xc0 ;  /* 0x000000c047007836 */ /* 0x000fea0000000000 */
        /* <DEDUP_REMOVED lines=20> */
.L_x_148:
[----:B------:R-:W-:Y:S01]  /*af20*/  ISETP.NE.AND P0, PT, R176, RZ, PT ;  /* 0x000000ffb000720c */ /* 0x000fe20003f05270 */
[----:B------:R-:W-:Y:S05]  /*af30*/  WARPSYNC.ALL ;  /* 0x0000000000007948 */ /* 0x000fea0003800000 */
[----:B------:R-:W-:Y:S01]  /*af40*/  R2UR UR4, R71 ;  /* 0x00000000470472ca */ /* 0x000fe200000e0000 */
[----:B------:R-:W-:Y:S01]  /*af50*/  BSSY.RECONVERGENT B0, `(.L_x_149) ;  /* 0x000011c000007945 */ /* 0x000fe20003800200 */
[----:B------:R-:W-:Y:S02]  /*af60*/  F2FP.F16.E4M3.UNPACK_B R11, R141 ;  /* 0x0000008dff0b723e */ /* 0x000fe400020006ff */
[----:B------:R-:W-:Y:S02]  /*af70*/  F2FP.F16.E4M3.UNPACK_B R10, R142 ;  /* 0x0000008eff0a723e */ /* 0x000fe400020006ff */
[----:B------:R-:W-:Y:S01]  /*af80*/  F2FP.F16.E4M3.UNPACK_B R9, R143 ;  /* 0x0000008fff09723e */ /* 0x000fe200020006ff */
[--C-:B------:R-:W-:Y:S01]  /*af90*/  HADD2.F32 R74, -RZ, R11.reuse.H0_H0 ;  /* 0x2000000bff4a7230 */ /* 0x100fe20000004100 */
[----:B------:R-:W-:Y:S01]  /*afa0*/  F2FP.F16.E4M3.UNPACK_B R8, R144 ;  /* 0x00000090ff08723e */ /* 0x000fe200020006ff */
[----:B------:R-:W-:Y:S01]  /*afb0*/  HADD2.F32 R76, -RZ, R11.H1_H1 ;  /* 0x3000000bff4c7230 */ /* 0x000fe20000004100 */
[----:B------:R-:W-:Y:S01]  /*afc0*/  F2FP.F16.E4M3.UNPACK_B R7, R145 ;  /* 0x00000091ff07723e */ /* 0x000fe200020006ff */
[--C-:B------:R-:W-:Y:S01]  /*afd0*/  HADD2.F32 R77, -RZ, R10.reuse.H0_H0 ;  /* 0x2000000aff4d7230 */ /* 0x100fe20000004100 */
[----:B------:R-:W-:Y:S01]  /*afe0*/  F2FP.F16.E4M3.UNPACK_B R6, R146 ;  /* 0x00000092ff06723e */ /* 0x000fe200020006ff */
[----:B------:R-:W-:Y:S01]  /*aff0*/  HADD2.F32 R80, -RZ, R10.H1_H1 ;  /* 0x3000000aff507230 */ /* 0x000fe20000004100 */
[----:B------:R-:W-:Y:S01]  /*b000*/  F2FP.F16.E4M3.UNPACK_B R5, R147 ;  /* 0x00000093ff05723e */ /* 0x000fe200020006ff */
[--C-:B------:R-:W-:Y:S01]  /*b010*/  HADD2.F32 R81, -RZ, R9.reuse.H0_H0 ;  /* 0x20000009ff517230 */ /* 0x100fe20000004100 */
[----:B-1----:R-:W-:Y:S01]  /*b020*/  F2FP.F16.E4M3.UNPACK_B R4, R148 ;  /* 0x00000094ff04723e */ /* 0x002fe200020006ff */
[----:B------:R-:W-:Y:S01]  /*b030*/  HADD2.F32 R83, -RZ, R9.H1_H1 ;  /* 0x30000009ff537230 */ /* 0x000fe20000004100 */
[-C--:B------:R-:W-:Y:S01]  /*b040*/  F2FP.F16.E4M3.UNPACK_B R2, R140.reuse ;  /* 0x0000008cff02723e */ /* 0x080fe200020006ff */
[--C-:B------:R-:W-:Y:S01]  /*b050*/  HADD2.F32 R86, -RZ, R8.reuse.H0_H0 ;  /* 0x20000008ff567230 */ /* 0x100fe20000004100 */
[----:B------:R-:W-:Y:S01]  /*b060*/  F2FP.F16.E4M3.UNPACK_B R140, R140.H1 ;  /* 0x0000008cff8c723e */ /* 0x000fe200030006ff */
[----:B------:R-:W-:Y:S01]  /*b070*/  HADD2.F32 R87, -RZ, R8.H1_H1 ;  /* 0x30000008ff577230 */ /* 0x000fe20000004100 */
[----:B------:R-:W-:Y:S01]  /*b080*/  F2FP.F16.E4M3.UNPACK_B R141, R141.H1 ;  /* 0x0000008dff8d723e */ /* 0x000fe200030006ff */
[--C-:B------:R-:W-:Y:S01]  /*b090*/  HADD2.F32 R90, -RZ, R7.reuse.H0_H0 ;  /* 0x20000007ff5a7230 */ /* 0x100fe20000004100 */
[----:B------:R-:W-:Y:S01]  /*b0a0*/  F2FP.F16.E4M3.UNPACK_B R142, R142.H1 ;  /* 0x0000008eff8e723e */ /* 0x000fe200030006ff */
[----:B------:R-:W-:Y:S01]  /*b0b0*/  HADD2.F32 R91, -RZ, R7.H1_H1 ;  /* 0x30000007ff5b7230 */ /* 0x000fe20000004100 */
[----:B------:R-:W-:Y:S01]  /*b0c0*/  F2FP.F16.E4M3.UNPACK_B R143, R143.H1 ;  /* 0x0000008fff8f723e */ /* 0x000fe200030006ff */
[--C-:B------:R-:W-:Y:S01]  /*b0d0*/  HADD2.F32 R94, -RZ, R6.reuse.H0_H0 ;  /* 0x20000006ff5e7230 */ /* 0x100fe20000004100 */
[----:B------:R-:W-:Y:S01]  /*b0e0*/  IADD3 R163, PT, PT, R163, 0x130, RZ ;  /* 0x00000130a3a37810 */ /* 0x000fe20007ffe0ff */
[----:B------:R-:W-:Y:S01]  /*b0f0*/  HADD2.F32 R95, -RZ, R6.H1_H1 ;  /* 0x30000006ff5f7230 */ /* 0x000fe20000004100 */
[----:B------:R-:W-:Y:S01]  /*b100*/  F2FP.F16.E4M3.UNPACK_B R107, R149 ;  /* 0x00000095ff6b723e */ /* 0x000fe200020006ff */
[--C-:B------:R-:W-:Y:S01]  /*b110*/  HADD2.F32 R98, -RZ, R5.reuse.H0_H0 ;  /* 0x20000005ff627230 */ /* 0x100fe20000004100 */
[----:B------:R-:W-:Y:S01]  /*b120*/  LOP3.LUT R163, R163, 0xfefffff8, RZ, 0xc0, !PT ;  /* 0xfefffff8a3a37812 */ /* 0x000fe200078ec0ff */
[----:B------:R-:W-:Y:S01]  /*b130*/  HADD2.F32 R99, -RZ, R5.H1_H1 ;  /* 0x30000005ff637230 */ /* 0x000fe20000004100 */
[----:B------:R-:W-:Y:S01]  /*b140*/  F2FP.F16.E4M3.UNPACK_B R111, R150 ;  /* 0x00000096ff6f723e */ /* 0x000fe200020006ff */
[--C-:B------:R-:W-:Y:S01]  /*b150*/  HADD2.F32 R102, -RZ, R4.reuse.H0_H0 ;  /* 0x20000004ff667230 */ /* 0x100fe20000004100 */
[----:B------:R-:W-:Y:S01]  /*b160*/  F2FP.F16.E4M3.UNPACK_B R115, R151 ;  /* 0x00000097ff73723e */ /* 0x000fe200020006ff */
[----:B------:R-:W-:Y:S01]  /*b170*/  HADD2.F32 R103, -RZ, R4.H1_H1 ;  /* 0x30000004ff677230 */ /* 0x000fe20000004100 */
[----:B------:R-:W-:Y:S01]  /*b180*/  F2FP.F16.E4M3.UNPACK_B R119, R152 ;  /* 0x00000098ff77723e */ /* 0x000fe200020006ff */
[----:B------:R-:W1:Y:S01]  /*b190*/  LDTM.x64 R4, tmem[UR4+0xc0] ;  /* 0x0000c004000479ee */ /* 0x000e620008340000 */
[--C-:B------:R-:W-:Y:S01]  /*b1a0*/  HADD2.F32 R0, -RZ, R2.reuse.H0_H0 ;  /* 0x20000002ff007230 */ /* 0x100fe20000004100 */
[----:B------:R-:W-:Y:S01]  /*b1b0*/  NOP ;  /* 0x0000000000007918 */ /* 0x000fe20000000000 */
[----:B-1----:R1:W-:Y:S01]  /*b1c0*/  SYNCS.ARRIVE.TRANS64.RED.A1T0 RZ, [R163+URZ], RZ ;  /* 0x000000ffa3ff79a7 */ /* 0x0023e200081004ff */
[----:B------:R-:W-:Y:S01]  /*b1d0*/  HADD2.F32 R2, -RZ, R2.H1_H1 ;  /* 0x30000002ff027230 */ /* 0x000fe20000004100 */
[----:B------:R-:W-:Y:S01]  /*b1e0*/  F2FP.F16.E4M3.UNPACK_B R123, R153 ;  /* 0x00000099ff7b723e */ /* 0x000fe200020006ff */
[----:B------:R-:W-:Y:S01]  /*b1f0*/  HADD2.F32 R78, -RZ, R141.H1_H1 ;  /* 0x3000008dff4e7230 */ /* 0x000fe20000004100 */
[----:B------:R-:W-:Y:S01]  /*b200*/  F2FP.F16.E4M3.UNPACK_B R127, R154 ;  /* 0x0000009aff7f723e */ /* 0x000fe200020006ff */
[--C-:B------:R-:W-:Y:S01]  /*b210*/  HADD2.F32 R106, -RZ, R107.reuse.H0_H0 ;  /* 0x2000006bff6a7230 */ /* 0x100fe20000004100 */
[----:B------:R-:W-:Y:S01]  /*b220*/  F2FP.F16.E4M3.UNPACK_B R130, R155 ;  /* 0x0000009bff82723e */ /* 0x000fe200020006ff */
[----:B------:R-:W-:Y:S01]  /*b230*/  HADD2.F32 R107, -RZ, R107.H1_H1 ;  /* 0x3000006bff6b7230 */ /* 0x000fe20000004100 */
[----:B------:R-:W-:Y:S01]  /*b240*/  F2FP.F16.E4M3.UNPACK_B R144, R144.H1 ;  /* 0x00000090ff90723e */ /* 0x000fe200030006ff */
        /* <DEDUP_REMOVED lines=12> */
[C---:B------:R-:W-:Y:S01]  /*b310*/  FMUL R4, R70.reuse, R4 ;  /* 0x0000000446047220 */ /* 0x040fe20000400000 */
[C---:B------:R-:W-:Y:S01]  /*b320*/  FMUL R5, R70.reuse, R5 ;  /* 0x0000000546057220 */ /* 0x040fe20000400000 */
[--C-:B------:R-:W-:Y:S02]  /*b330*/  HADD2.F32 R3, -RZ, R140.reuse.H0_H0 ;  /* 0x2000008cff037230 */ /* 0x100fe40000004100 */
        /* <DEDUP_REMOVED lines=9> */
[----:B------:R-:W-:Y:S02]  /*b3d0*/  HADD2.F32 R122, -RZ, R123.H0_H0 ;  /* 0x2000007bff7a7230 */ /* 0x000fe40000004100 */
[C---:B------:R-:W-:Y:S01]  /*b3e0*/  FMUL R6, R70.reuse, R6 ;  /* 0x0000000646067220 */ /* 0x040fe20000400000 */
[----:B------:R-:W-:Y:S02]  /*b3f0*/  HADD2.F32 R72, -RZ, R140.H1_H1 ;  /* 0x3000008cff487230 */ /* 0x000fe40000004100 */
[C---:B------:R-:W-:Y:S01]  /*b400*/  FMUL R7, R70.reuse, R7 ;  /* 0x0000000746077220 */ /* 0x040fe20000400000 */
[----:B------:R-:W-:Y:S02]  /*b410*/  HADD2.F32 R75, -RZ, R141.H0_H0 ;  /* 0x2000008dff4b7230 */ /* 0x000fe40000004100 */
[C---:B------:R-:W-:Y:S01]  /*b420*/  FFMA R6, R73.reuse, R3, R6 ;  /* 0x0000000349067223 */ /* 0x040fe20000000006 */
[----:B------:R-:W-:Y:S02]  /*b430*/  HADD2.F32 R123, -RZ, R123.H1_H1 ;  /* 0x3000007bff7b7230 */ /* 0x000fe40000004100 */
[C---:B------:R-:W-:Y:S01]  /*b440*/  FFMA R7, R73.reuse, R72, R7 ;  /* 0x0000004849077223 */ /* 0x040fe20000000007 */
[C---:B------:R-:W-:Y:S01]  /*b450*/  FFMA R8, R73.reuse, R74, R8 ;  /* 0x0000004a49087223 */ /* 0x040fe20000000008 */
[----:B------:R-:W-:Y:S01]  /*b460*/  FFMA R9, R73, R76, R9 ;  /* 0x0000004c49097223 */ /* 0x000fe20000000009 */
[--C-:B------:R-:W-:Y:S02]  /*b470*/  HADD2.F32 R126, -RZ, R127.reuse.H0_H0 ;  /* 0x2000007fff7e7230 */ /* 0x100fe40000004100 */
[C---:B------:R-:W-:Y:S01]  /*b480*/  FMUL R10, R70.reuse, R10 ;  /* 0x0000000a460a7220 */ /* 0x040fe20000400000 */
[----:B------:R-:W-:Y:S01]  /*b490*/  F2FP.SATFINITE.E4M3.F32.PACK_AB_MERGE_C R76, R7, R6, RZ ;  /* 0x00000006074c723e */ /* 0x000fe200048070ff */
[C---:B------:R-:W-:Y:S01]  /*b4a0*/  FMUL R7, R70.reuse, R20 ;  /* 0x0000001446077220 */ /* 0x040fe20000400000 */
[----:B------:R-:W-:Y:S02]  /*b4b0*/  HADD2.F32 R127, -RZ, R127.H1_H1 ;  /* 0x3000007fff7f7230 */ /* 0x000fe40000004100 */
[C---:B------:R-:W-:Y:S01]  /*b4c0*/  FFMA R10, R73.reuse, R75, R10 ;  /* 0x0000004b490a7223 */ /* 0x040fe2000000000a */
[----:B------:R-:W-:Y:S02]  /*b4d0*/  HADD2.F32 R72, -RZ, R130.H0_H0 ;  /* 0x20000082ff487230 */ /* 0x000fe40000004100 */
[C---:B------:R-:W-:Y:S01]  /*b4e0*/  FMUL R11, R70.reuse, R11 ;  /* 0x0000000b460b7220 */ /* 0x040fe20000400000 */
[--C-:B------:R-:W-:Y:S02]  /*b4f0*/  HADD2.F32 R79, -RZ, R142.reuse.H0_H0 ;  /* 0x2000008eff4f7230 */ /* 0x100fe40000004100 */
[C---:B------:R-:W-:Y:S01]  /*b500*/  FMUL R14, R70.reuse, R14 ;  /* 0x0000000e460e7220 */ /* 0x040fe20000400000 */
[----:B------:R-:W-:Y:S02]  /*b510*/  HADD2.F32 R82, -RZ, R142.H1_H1 ;  /* 0x3000008eff527230 */ /* 0x000fe40000004100 */
[C---:B------:R-:W-:Y:S01]  /*b520*/  FFMA R11, R73.reuse, R78, R11 ;  /* 0x0000004e490b7223 */ /* 0x040fe2000000000b */
[C---:B------:R-:W-:Y:S01]  /*b530*/  FFMA R12, R73.reuse, R77, R12 ;  /* 0x0000004d490c7223 */ /* 0x040fe2000000000c */
[C---:B------:R-:W-:Y:S01]  /*b540*/  FFMA R13, R73.reuse, R80, R13 ;  /* 0x00000050490d7223 */ /* 0x040fe2000000000d */
[----:B------:R-:W-:Y:S01]  /*b550*/  FFMA R14, R73, R79, R14 ;  /* 0x0000004f490e7223 */ /* 0x000fe2000000000e */
[----:B------:R-:W-:Y:S01]  /*b560*/  HADD2.F32 R75, -RZ, R130.H1_H1 ;  /* 0x30000082ff4b7230 */ /* 0x000fe20000004100 */
[----:B------:R-:W-:Y:S01]  /*b570*/  F2FP.SATFINITE.E4M3.F32.PACK_AB_MERGE_C R78, R11, R10, RZ ;  /* 0x0000000a0b4e723e */ /* 0x000fe200048070ff */
[C---:B------:R-:W-:Y:S01]  /*b580*/  FMUL R10, R70.reuse, R21 ;  /* 0x00000015460a7220 */ /* 0x040fe20000400000 */
[C---:B------:R-:W-:Y:S01]  /*b590*/  FMUL R21, R70.reuse, R28 ;  /* 0x0000001c46157220 */ /* 0x040fe20000400000 */
        /* <DEDUP_REMOVED lines=8> */
[C---:B------:R-:W-:Y:S01]  /*b620*/  FMUL R18, R70.reuse, R25 ;  /* 0x0000001946127220 */ /* 0x040fe20000400000 */
[----:B------:R-:W-:Y:S01]  /*b630*/  F2FP.SATFINITE.E4M3.F32.PACK_AB_MERGE_C R14, R15, R14, RZ ;  /* 0x0000000e0f0e723e */ /* 0x000fe200048070ff */
        /* <DEDUP_REMOVED lines=8> */
[C---:B------:R-:W-:Y:S01]  /*b6c0*/  FFMA R11, R73.reuse, R88, R11 ;  /* 0x00000058490b7223 */ /* 0x040fe2000000000b */
[----:B------:R-:W-:Y:S01]  /*b6d0*/  FMUL R22, R70, R29 ;  /* 0x0000001d46167220 */ /* 0x000fe20000400000 */
        /* <DEDUP_REMOVED lines=13> */
[----:B------:R-:W-:Y:S01]  /*b7b0*/  FMUL R20, R70, R27 ;  /* 0x0000001b46147220 */ /* 0x000fe20000400000 */
[--C-:B------:R-:W-:Y:S01]  /*b7c0*/  HADD2.F32 R96, -RZ, R146.reuse.H0_H0 ;  /* 0x20000092ff607230 */ /* 0x100fe20000004100 */
[----:B------:R-:W-:Y:S01]  /*b7d0*/  F2FP.SATFINITE.E4M3.F32.PACK_AB_MERGE_C R16, R10, R7, R16 ;  /* 0x000000070a10723e */ /* 0x000fe20004807010 */
[----:B------:R-:W-:Y:S02]  /*b7e0*/  HADD2.F32 R97, -RZ, R146.H1_H1 ;  /* 0x30000092ff617230 */ /* 0x000fe40000004100 */
        /* <DEDUP_REMOVED lines=28> */
[----:B------:R-:W-:Y:S01]  /*b9b0*/  F2FP.F16.E4M3.UNPACK_B R151, R151.H1 ;  /* 0x00000097ff97723e */ /* 0x000fe200030006ff */
[----:B------:R-:W-:Y:S01]  /*b9c0*/  FMUL R38, R70, R45 ;  /* 0x0000002d46267220 */ /* 0x000fe20000400000 */
[----:B------:R-:W-:Y:S01]  /*b9d0*/  F2FP.SATFINITE.E4M3.F32.PACK_AB_MERGE_C R19, R28, R27, RZ ;  /* 0x0000001b1c13723e */ /* 0x000fe200048070ff */
[----:B------:R-:W-:Y:S01]  /*b9e0*/  FFMA R31, R73, R104, R31 ;  /* 0x00000068491f7223 */ /* 0x000fe2000000001f */
[C---:B------:R-:W-:Y:S01]  /*b9f0*/  FMUL R45, R70.reuse, R52 ;  /* 0x00000034462d7220 */ /* 0x040fe20000400000 */
[C---:B------:R-:W-:Y:S01]  /*ba00*/  FMUL R52, R70.reuse, R59 ;  /* 0x0000003b46347220 */ /* 0x040fe20000400000 */
[----:B------:R-:W-:Y:S01]  /*ba10*/  F2FP.F16.E4M3.UNPACK_B R152, R152.H1 ;  /* 0x00000098ff98723e */ /* 0x000fe200030006ff */
[C---:B------:R-:W-:Y:S01]  /*ba20*/  FMUL R59, R70.reuse, R66 ;  /* 0x00000042463b7220 */ /* 0x040fe20000400000 */
[----:B------:R-:W-:Y:S01]  /*ba30*/  F2FP.SATFINITE.E4M3.F32.PACK_AB_MERGE_C R66, R13, R12, R14 ;  /* 0x0000000c0d42723e */ /* 0x000fe2000480700e */
        /* <DEDUP_REMOVED lines=11> */
[C---:B------:R-:W-:Y:S01]  /*baf0*/  FFMA R35, R73.reuse, R108, R35 ;  /* 0x0000006c49237223 */ /* 0x040fe20000000023 */
[C---:B------:R-:W-:Y:S01]  /*bb00*/  FMUL R36, R70.reuse, R43 ;  /* 0x0000002b46247220 */ /* 0x040fe20000400000 */
[--C-:B------:R-:W-:Y:S02]  /*bb10*/  HADD2.F32 R112, -RZ, R150.reuse.H0_H0 ;  /* 0x20000096ff707230 */ /* 0x100fe40000004100 */
[C---:B------:R-:W-:Y:S01]  /*bb20*/  FMUL R39, R70.reuse, R46 ;  /* 0x0000002e46277220 */ /* 0x040fe20000400000 */
        /* <DEDUP_REMOVED lines=13> */
[C---:B------:R-:W-:Y:S01]  /*bc00*/  FMUL R46, R70.reuse, R53 ;  /* 0x00000035462e7220 */ /* 0x040fe20000400000 */
[--C-:B------:R-:W-:Y:S02]  /*bc10*/  HADD2.F32 R120, -RZ, R152.reuse.H0_H0 ;  /* 0x20000098ff787230 */ /* 0x100fe40000004100 */
[C---:B------:R-:W-:Y:S01]  /*bc20*/  FMUL R50, R70.reuse, R57 ;  /* 0x0000003946327220 */ /* 0x040fe20000400000 */
[C---:B------:R-:W-:Y:S01]  /*bc30*/  FMUL R51, R70.reuse, R58 ;  /* 0x0000003a46337220 */ /* 0x040fe20000400000 */
[C---:B------:R-:W-:Y:S01]  /*bc40*/  FMUL R53, R70.reuse, R60 ;  /* 0x0000003c46357220 */ /* 0x040fe20000400000 */
[C---:B------:R-:W-:Y:S01]  /*bc50*/  FFMA R43, R73.reuse, R116, R43 ;  /* 0x00000074492b7223 */ /* 0x040fe2000000002b */
[----:B------:R-:W-:Y:S02]  /*bc60*/  HADD2.F32 R121, -RZ, R152.H1_H1 ;  /* 0x30000098ff797230 */ /* 0x000fe40000004100 */
[C---:B------:R-:W-:Y:S01]  /*bc70*/  FMUL R47, R70.reuse, R54 ;  /* 0x00000036462f7220 */ /* 0x040fe20000400000 */
[C---:B------:R-:W-:Y:S01]  /*bc80*/  FMUL R57, R70.reuse, R64 ;  /* 0x0000004046397220 */ /* 0x040fe20000400000 */
[C---:B------:R-:W-:Y:S01]  /*bc90*/  FMUL R58, R70.reuse, R65 ;  /* 0x00000041463a7220 */ /* 0x040fe20000400000 */
[C---:B------:R-:W-:Y:S01]  /*bca0*/  FMUL R60, R70.reuse, R67 ;  /* 0x00000043463c7220 */ /* 0x040fe20000400000 */
[----:B------:R-:W-:Y:S01]  /*bcb0*/  FFMA R44, R73, R117, R44 ;  /* 0x00000075492c7223 */ /* 0x000fe2000000002c */
[C---:B------:R-:W-:Y:S01]  /*bcc0*/  FMUL R48, R70.reuse, R55 ;  /* 0x0000003746307220 */ /* 0x040fe20000400000 */
[----:B------:R-:W-:Y:S01]  /*bcd0*/  F2FP.SATFINITE.E4M3.F32.PACK_AB_MERGE_C R64, R5, R4, R76 ;  /* 0x000000040540723e */ /* 0x000fe2000480704c */
[----:B------:R-:W-:Y:S01]  /*bce0*/  FFMA R45, R73, R118, R45 ;  /* 0x00000076492d7223 */ /* 0x000fe2000000002d */
[----:B------:R-:W-:Y:S01]  /*bcf0*/  F2FP.SATFINITE.E4M3.F32.PACK_AB_MERGE_C R65, R9, R8, R78 ;  /* 0x000000080941723e */ /* 0x000fe2000480704e */
[----:B------:R-:W-:Y:S01]  /*bd00*/  FMUL R49, R70, R56 ;  /* 0x0000003846317220 */ /* 0x000fe20000400000 */
[----:B------:R-:W-:Y:S01]  /*bd10*/  F2FP.SATFINITE.E4M3.F32.PACK_AB_MERGE_C R67, R2, R0, R3 ;  /* 0x000000000243723e */ /* 0x000fe20004807003 */
[C---:B------:R-:W-:Y:S01]  /*bd20*/  FFMA R46, R73.reuse, R119, R46 ;  /* 0x00000077492e7223 */ /* 0x040fe2000000002e */
[----:B------:R-:W-:Y:S01]  /*bd30*/  F2FP.F16.E4M3.UNPACK_B R154, R154.H1 ;  /* 0x0000009aff9a723e */ /* 0x000fe200030006ff */
[--C-:B------:R-:W-:Y:S02]  /*bd40*/  HADD2.F32 R124, -RZ, R153.reuse.H0_H0 ;  /* 0x20000099ff7c7230 */ /* 0x100fe40000004100 */
[C---:B------:R-:W-:Y:S01]  /*bd50*/  FFMA R47, R73.reuse, R120, R47 ;  /* 0x00000078492f7223 */ /* 0x040fe2000000002f */
[----:B------:R1:W-:Y:S01]  /*bd60*/  STS.128 [R137+UR44+0xa200], R64 ;  /* 0x00a2004089007988 */ /* 0x0003e20008000c2c */
[----:B------:R-:W-:Y:S02]  /*bd70*/  HADD2.F32 R125, -RZ, R153.H1_H1 ;  /* 0x30000099ff7d7230 */ /* 0x000fe40000004100 */
[C---:B------:R-:W-:Y:S01]  /*bd80*/  FFMA R48, R73.reuse, R121, R48 ;  /* 0x0000007949307223 */ /* 0x040fe20000000030 */
[C---:B------:R-:W-:Y:S01]  /*bd90*/  FFMA R49, R73.reuse, R122, R49 ;  /* 0x0000007a49317223 */ /* 0x040fe20000000031 */
[----:B------:R-:W-:Y:S01]  /*bda0*/  F2FP.F16.E4M3.UNPACK_B R155, R155.H1 ;  /* 0x0000009bff9b723e */ /* 0x000fe200030006ff */
[C---:B------:R-:W-:Y:S01]  /*bdb0*/  FFMA R50, R73.reuse, R123, R50 ;  /* 0x0000007b49327223 */ /* 0x040fe20000000032 */
[----:B------:R-:W-:Y:S01]  /*bdc0*/  FMUL R54, R70, R61 ;  /* 0x0000003d46367220 */ /* 0x000fe20000400000 */
[--C-:B------:R-:W-:Y:S01]  /*bdd0*/  HADD2.F32 R128, -RZ, R154.reuse.H0_H0 ;  /* 0x2000009aff807230 */ /* 0x100fe20000004100 */
[----:B------:R1:W-:Y:S01]  /*bde0*/  STS.128 [R178+0xa010], R16 ;  /* 0x00a01010b2007388 */ /* 0x0003e20000000c00 */
[----:B------:R-:W-:Y:S01]  /*bdf0*/  F2FP.SATFINITE.E4M3.F32.PACK_AB_MERGE_C R35, R36, R35, RZ ;  /* 0x000000232423723e */ /* 0x000fe200048070ff */
[C---:B------:R-:W-:Y:S01]  /*be00*/  FFMA R51, R73.reuse, R124, R51 ;  /* 0x0000007c49337223 */ /* 0x040fe20000000033 */
[----:B------:R-:W-:Y:S01]  /*be10*/  F2FP.SATFINITE.E4M3.F32.PACK_AB_MERGE_C R39, R40, R39, RZ ;  /* 0x000000272827723e */ /* 0x000fe200048070ff */
[----:B------:R-:W-:Y:S02]  /*be20*/  HADD2.F32 R129, -RZ, R154.H1_H1 ;  /* 0x3000009aff817230 */ /* 0x000fe40000004100 */
[C---:B------:R-:W-:Y:S01]  /*be30*/  FMUL R55, R70.reuse, R62 ;  /* 0x0000003e46377220 */ /* 0x040fe20000400000 */
[C---:B------:R-:W-:Y:S01]  /*be40*/  FFMA R52, R73.reuse, R125, R52 ;  /* 0x0000007d49347223 */ /* 0x040fe20000000034 */
[----:B------:R-:W-:Y:S01]  /*be50*/  FMUL R56, R70, R63 ;  /* 0x0000003f46387220 */ /* 0x000fe20000400000 */
[C---:B------:R-:W-:Y:S01]  /*be60*/  FFMA R53, R73.reuse, R126, R53 ;  /* 0x0000007e49357223 */ /* 0x040fe20000000035 */
[C---:B------:R-:W-:Y:S01]  /*be70*/  FFMA R54, R73.reuse, R127, R54 ;  /* 0x0000007f49367223 */ /* 0x040fe20000000036 */
[--C-:B------:R-:W-:Y:S02]  /*be80*/  HADD2.F32 R74, -RZ, R155.reuse.H0_H0 ;  /* 0x2000009bff4a7230 */ /* 0x100fe40000004100 */
[C---:B------:R-:W-:Y:S01]  /*be90*/  FFMA R55, R73.reuse, R128, R55 ;  /* 0x0000008049377223 */ /* 0x040fe20000000037 */
[----:B------:R-:W-:Y:S02]  /*bea0*/  HADD2.F32 R131, -RZ, R155.H1_H1 ;  /* 0x3000009bff837230 */ /* 0x000fe40000004100 */
[C---:B------:R-:W-:Y:S01]  /*beb0*/  FFMA R56, R73.reuse, R129, R56 ;  /* 0x0000008149387223 */ /* 0x040fe20000000038 */
[----:B------:R-:W-:Y:S01]  /*bec0*/  F2FP.SATFINITE.E4M3.F32.PACK_AB_MERGE_C R43, R44, R43, RZ ;  /* 0x0000002b2c2b723e */ /* 0x000fe200048070ff */
[C---:B------:R-:W-:Y:S01]  /*bed0*/  FFMA R57, R73.reuse, R72, R57 ;  /* 0x0000004849397223 */ /* 0x040fe20000000039 */
[C---:B------:R-:W-:Y:S01]  /*bee0*/  FFMA R58, R73.reuse, R75, R58 ;  /* 0x0000004b493a7223 */ /* 0x040fe2000000003a */
[C---:B------:R-:W-:Y:S01]  /*bef0*/  FFMA R59, R73.reuse, R74, R59 ;  /* 0x0000004a493b7223 */ /* 0x040fe2000000003b */
[----:B------:R-:W-:Y:S01]  /*bf00*/  F2FP.SATFINITE.E4M3.F32.PACK_AB_MERGE_C R33, R34, R33, R35 ;  /* 0x000000212221723e */ /* 0x000fe20004807023 */
[----:B------:R-:W-:Y:S01]  /*bf10*/  FFMA R60, R73, R131, R60 ;  /* 0x00000083493c7223 */ /* 0x000fe2000000003c */
[----:B------:R-:W-:Y:S02]  /*bf20*/  F2FP.SATFINITE.E4M3.F32.PACK_AB_MERGE_C R32, R30, R29, R32 ;  /* 0x0000001d1e20723e */ /* 0x000fe40004807020 */
        /* <DEDUP_REMOVED lines=11> */
[----:B------:R-:W-:Y:S03]  /*bfe0*/  IADD3 R68, PT, PT, R68, 0x1, RZ ;  /* 0x0000000144447810 */ /* 0x000fe60007ffe0ff */
        /* <DEDUP_REMOVED lines=18> */
.L_x_150:
[----:B------:R-:W-:Y:S05]  /*c110*/  BSYNC.RECONVERGENT B0 ;  /* 0x0000000000007941 */ /* 0x000fea0003800200 */
.L_x_149:
[----:B------:R-:W-:Y:S01]  /*c120*/  R2UR UR5, R160 ;  /* 0x00000000a00572ca */ /* 0x000fe200000e0000 */
[----:B------:R-:W-:Y:S01]  /*c130*/  BAR.SYNC.DEFER_BLOCKING 0x1, 0x80 ;  /* 0x0042000000007b1d */ /* 0x000fe20000010000 */
[----:B------:R-:W-:Y:S01]  /*c140*/  R2UR UR4, R161 ;  /* 0x00000000a10472ca */ /* 0x000fe200000e0000 */
[----:B------:R-:W-:Y:S01]  /*c150*/  UISETP.NE.AND UP0, UPT, UR46, URZ, UPT ;  /* 0x000000ff2e00728c */ /* 0x000fe2000bf05270 */
[----:B------:R-:W-:Y:S02]  /*c160*/  ISETP.NE.AND P0, PT, R164, 0x2, PT ;  /* 0x00000002a400780c */ /* 0x000fe40003f05270 */
[----:B------:R-:W-:Y:S02]  /*c170*/  ISETP.NE.AND P1, PT, R68, 0x2, PT ;  /* 0x000000024400780c */ /* 0x000fe40003f25270 */
[----:B------:R-:W-:Y:S02]  /*c180*/  SEL R0, RZ, 0x1, P0 ;  /* 0x00000001ff007807 */ /* 0x000fe40000000000 */
[----:B------:R-:W-:Y:S02]  /*c190*/  SEL R3, RZ, 0x1, P1 ;  /* 0x00000001ff037807 */ /* 0x000fe40000800000 */
[----:B------:R-:W-:Y:S01]  /*c1a0*/  LOP3.LUT R169, R169, R0, RZ, 0x3c, !PT ;  /* 0x00000000a9a97212 */ /* 0x000fe200078e3cff */
[----:B------:R-:W-:Y:S01]  /*c1b0*/  UIADD3 UR30, UPT, UPT, UR37, UR5, URZ ;  /* 0x00000005251e7290 */ /* 0x000fe2000fffe0ff */
[----:B------:R-:W-:Y:S01]  /*c1c0*/  LOP3.LUT R170, R170, R3, RZ, 0x3c, !PT ;  /* 0x00000003aaaa7212 */ /* 0x000fe200078e3cff */
[----:B------:R-:W-:Y:S01]  /*c1d0*/  UIADD3 UR31, UPT, UPT, UR38, UR4, URZ ;  /* 0x00000004261f7290 */ /* 0x000fe2000fffe0ff */
[----:B------:R-:W-:Y:S02]  /*c1e0*/  SEL R164, R164, RZ, P0 ;  /* 0x000000ffa4a47207 */ /* 0x000fe40000000000 */
[----:B------:R-:W-:Y:S01]  /*c1f0*/  SEL R68, R68, RZ, P1 ;  /* 0x000000ff44447207 */ /* 0x000fe20000800000 */
[----:B------:R-:W-:Y:S01]  /*c200*/  UMOV UR36, UR59 ;  /* 0x0000003b00247c82 */ /* 0x000fe20008000000 */
[----:B------:R-:W-:Y:S07]  /*c210*/  BRA.U UP0, `(.L_x_151) ;  /* 0xffffff9900787547 */ /* 0x000fee000b83ffff */
[----:B------:R-:W-:Y:S05]  /*c220*/  EXIT ;  /* 0x000000000000794d */ /* 0x000fea0003800000 */
.L_x_25:
[----:B--2---:R2:W3:Y:S02]  /*c230*/  SYNCS.PHASECHK.TRANS64.TRYWAIT P0, [R3+URZ+0x150], R2 ;  /* 0x00015002030075a7 */ /* 0x0044e400080011ff */
[----:B---3--:R-:W-:Y:S05]  /*c240*/  @!P0 NANOSLEEP.SYNCS 0x989680 ;  /* 0x009896800000895d */ /* 0x008fea0003900000 */
[----:B------:R-:W3:Y:S02]  /*c250*/  @!P0 SYNCS.PHASECHK.TRANS64 P0, [R3+URZ+0x150], R2 ;  /* 0x00015002030085a7 */ /* 0x000ee400080010ff */
[----:B---3--:R-:W-:Y:S05]  /*c260*/  @!P0 BRA `(.L_x_25) ;  /* 0xfffffffc00f08947 */ /* 0x008fea000383ffff */
[----:B------:R-:W-:Y:S05]  /*c270*/  BRA `(.L_x_152) ;  /* 0xffffff5800407947 */ /* 0x000fea000383ffff */
.L_x_28:
[----:B-1----:R-:W-:-:S07]  /*c280*/  MOV R0, UR33 ;  /* 0x0000002100007c02 */ /* 0x002fce0008000f00 */
.L_x_153:
[----:B-1----:R1:W2:Y:S02]  /*c290*/  SYNCS.PHASECHK.TRANS64.TRYWAIT P0, [R0+URZ+0x58], R3 ;  /* 0x00005803000075a7 */ /* 0x0022a400080011ff */
[----:B--2---:R-:W-:Y:S05]  /*c2a0*/  @!P0 NANOSLEEP.SYNCS 0x989680 ;  /* 0x009896800000895d */ /* 0x004fea0003900000 */
[----:B------:R-:W2:Y:S02]  /*c2b0*/  @!P0 SYNCS.PHASECHK.TRANS64 P0, [R0+URZ+0x58], R3 ;  /* 0x00005803000085a7 */ /* 0x000ea400080010ff */
[----:B--2---:R-:W-:Y:S05]  /*c2c0*/  @!P0 BRA `(.L_x_153) ;  /* 0xfffffffc00f08947 */ /* 0x004fea000383ffff */
[----:B------:R-:W-:Y:S05]  /*c2d0*/  BRA `(.L_x_27) ;  /* 0xffffff5800947947 */ /* 0x000fea000383ffff */
.L_x_35:
[----:B-1----:R-:W-:-:S07]  /*c2e0*/  MOV R0, UR17 ;  /* 0x0000001100007c02 */ /* 0x002fce0008000f00 */
.L_x_154:
[----:B-1----:R1:W2:Y:S02]  /*c2f0*/  SYNCS.PHASECHK.TRANS64.TRYWAIT P0, [R0+URZ+0x58], R3 ;  /* 0x00005803000075a7 */ /* 0x0022a400080011ff */
[----:B--2---:R-:W-:Y:S05]  /*c300*/  @!P0 NANOSLEEP.SYNCS 0x989680 ;  /* 0x009896800000895d */ /* 0x004fea0003900000 */
[----:B------:R-:W2:Y:S02]  /*c310*/  @!P0 SYNCS.PHASECHK.TRANS64 P0, [R0+URZ+0x58], R3 ;  /* 0x00005803000085a7 */ /* 0x000ea400080010ff */
[----:B--2---:R-:W-:Y:S05]  /*c320*/  @!P0 BRA `(.L_x_154) ;  /* 0xfffffffc00f08947 */ /* 0x004fea000383ffff */
[----:B------:R-:W-:Y:S05]  /*c330*/  BRA `(.L_x_34) ;  /* 0xffffff5c00547947 */ /* 0x000fea000383ffff */
.L_x_40:
[----:B-1----:R1:W2:Y:S02]  /*c340*/  SYNCS.PHASECHK.TRANS64.TRYWAIT P0, [R3+URZ+0x100], R0 ;  /* 0x00010000030075a7 */ /* 0x0022a400080011ff */
[----:B--2---:R-:W-:Y:S05]  /*c350*/  @!P0 NANOSLEEP.SYNCS 0x989680 ;  /* 0x009896800000895d */ /* 0x004fea0003900000 */
[----:B------:R-:W2:Y:S02]  /*c360*/  @!P0 SYNCS.PHASECHK.TRANS64 P0, [R3+URZ+0x100], R0 ;  /* 0x00010000030085a7 */ /* 0x000ea400080010ff */
[----:B--2---:R-:W-:Y:S05]  /*c370*/  @!P0 BRA `(.L_x_40) ;  /* 0xfffffffc00f08947 */ /* 0x004fea000383ffff */
[----:B------:R-:W-:Y:S05]  /*c380*/  BRA `(.L_x_155) ;  /* 0xffffff5c00fc7947 */ /* 0x000fea000383ffff */
.L_x_44:
[----:B-1----:R-:W-:-:S07]  /*c390*/  MOV R0, UR4 ;  /* 0x0000000400007c02 */ /* 0x002fce0008000f00 */
.L_x_156:
[----:B-1----:R1:W2:Y:S02]  /*c3a0*/  SYNCS.PHASECHK.TRANS64.TRYWAIT P0, [R0+URZ], R3 ;  /* 0x00000003000075a7 */ /* 0x0022a400080011ff */
[----:B--2---:R-:W-:Y:S05]  /*c3b0*/  @!P0 NANOSLEEP.SYNCS 0x989680 ;  /* 0x009896800000895d */ /* 0x004fea0003900000 */
[----:B------:R-:W2:Y:S02]  /*c3c0*/  @!P0 SYNCS.PHASECHK.TRANS64 P0, [R0+URZ], R3 ;  /* 0x00000003000085a7 */ /* 0x000ea400080010ff */
[----:B--2---:R-:W-:Y:S05]  /*c3d0*/  @!P0 BRA `(.L_x_156) ;  /* 0xfffffffc00f08947 */ /* 0x004fea000383ffff */
[----:B------:R-:W-:Y:S05]  /*c3e0*/  BRA `(.L_x_157) ;  /* 0xffffff6400a87947 */ /* 0x000fea000383ffff */
.L_x_45:
[----:B------:R-:W-:-:S07]  /*c3f0*/  MOV R0, UR5 ;  /* 0x0000000500007c02 */ /* 0x000fce0008000f00 */
.L_x_158:
[----:B-1----:R1:W2:Y:S02]  /*c400*/  SYNCS.PHASECHK.TRANS64.TRYWAIT P0, [R0+URZ], R3 ;  /* 0x00000003000075a7 */ /* 0x0022a400080011ff */
[----:B--2---:R-:W-:Y:S05]  /*c410*/  @!P0 NANOSLEEP.SYNCS 0x989680 ;  /* 0x009896800000895d */ /* 0x004fea0003900000 */
[----:B------:R-:W2:Y:S02]  /*c420*/  @!P0 SYNCS.PHASECHK.TRANS64 P0, [R0+URZ], R3 ;  /* 0x00000003000085a7 */ /* 0x000ea400080010ff */
[----:B--2---:R-:W-:Y:S05]  /*c430*/  @!P0 BRA `(.L_x_158) ;  /* 0xfffffffc00f08947 */ /* 0x004fea000383ffff */
[----:B------:R-:W-:Y:S05]  /*c440*/  BRA `(.L_x_159) ;  /* 0xffffff6400b47947 */ /* 0x000fea000383ffff */
.L_x_46:
[----:B------:R-:W-:-:S07]  /*c450*/  MOV R0, UR5 ;  /* 0x0000000500007c02 */ /* 0x000fce0008000f00 */
.L_x_160:
[----:B-1----:R1:W2:Y:S02]  /*c460*/  SYNCS.PHASECHK.TRANS64.TRYWAIT P0, [R0+URZ], R3 ;  /* 0x00000003000075a7 */ /* 0x0022a400080011ff */
[----:B--2---:R-:W-:Y:S05]  /*c470*/  @!P0 NANOSLEEP.SYNCS 0x989680 ;  /* 0x009896800000895d */ /* 0x004fea0003900000 */
[----:B------:R-:W2:Y:S02]  /*c480*/  @!P0 SYNCS.PHASECHK.TRANS64 P0, [R0+URZ], R3 ;  /* 0x00000003000085a7 */ /* 0x000ea400080010ff */
[----:B--2---:R-:W-:Y:S05]  /*c490*/  @!P0 BRA `(.L_x_160) ;  /* 0xfffffffc00f08947 */ /* 0x004fea000383ffff */
[----:B------:R-:W-:Y:S05]  /*c4a0*/  BRA `(.L_x_161) ;  /* 0xffffff6400c07947 */ /* 0x000fea000383ffff */
.L_x_47:
[----:B------:R-:W-:-:S07]  /*c4b0*/  MOV R0, UR5 ;  /* 0x0000000500007c02 */ /* 0x000fce0008000f00 */
.L_x_162:
[----:B-1----:R1:W2:Y:S02]  /*c4c0*/  SYNCS.PHASECHK.TRANS64.TRYWAIT P0, [R0+URZ], R3 ;  /* 0x00000003000075a7 */ /* 0x0022a400080011ff */
[----:B--2---:R-:W-:Y:S05]  /*c4d0*/  @!P0 NANOSLEEP.SYNCS 0x989680 ;  /* 0x009896800000895d */ /* 0x004fea0003900000 */
[----:B------:R-:W2:Y:S02]  /*c4e0*/  @!P0 SYNCS.PHASECHK.TRANS64 P0, [R0+URZ], R3 ;  /* 0x00000003000085a7 */ /* 0x000ea400080010ff */
[----:B--2---:R-:W-:Y:S05]  /*c4f0*/  @!P0 BRA `(.L_x_162) ;  /* 0xfffffffc00f08947 */ /* 0x004fea000383ffff */
[----:B------:R-:W-:Y:S05]  /*c500*/  BRA `(.L_x_163) ;  /* 0xffffff6400cc7947 */ /* 0x000fea000383ffff */
.L_x_48:
[----:B------:R-:W-:-:S07]  /*c510*/  MOV R0, UR5 ;  /* 0x0000000500007c02 */ /* 0x000fce0008000f00 */
.L_x_164:
[----:B-1----:R1:W2:Y:S02]  /*c520*/  SYNCS.PHASECHK.TRANS64.TRYWAIT P0, [R0+URZ], R3 ;  /* 0x00000003000075a7 */ /* 0x0022a400080011ff */
[----:B--2---:R-:W-:Y:S05]  /*c530*/  @!P0 NANOSLEEP.SYNCS 0x989680 ;  /* 0x009896800000895d */ /* 0x004fea0003900000 */
[----:B------:R-:W2:Y:S02]  /*c540*/  @!P0 SYNCS.PHASECHK.TRANS64 P0, [R0+URZ], R3 ;  /* 0x00000003000085a7 */ /* 0x000ea400080010ff */
[----:B--2---:R-:W-:Y:S05]  /*c550*/  @!P0 BRA `(.L_x_164) ;  /* 0xfffffffc00f08947 */ /* 0x004fea000383ffff */
[----:B------:R-:W-:Y:S05]  /*c560*/  BRA `(.L_x_165) ;  /* 0xffffff6400d87947 */ /* 0x000fea000383ffff */
.L_x_49:
[----:B------:R-:W-:-:S07]  /*c570*/  MOV R0, UR5 ;  /* 0x0000000500007c02 */ /* 0x000fce0008000f00 */
.L_x_166:
[----:B-1----:R1:W2:Y:S02]  /*c580*/  SYNCS.PHASECHK.TRANS64.TRYWAIT P0, [R0+URZ], R3 ;  /* 0x00000003000075a7 */ /* 0x0022a400080011ff */
[----:B--2---:R-:W-:Y:S05]  /*c590*/  @!P0 NANOSLEEP.SYNCS 0x989680 ;  /* 0x009896800000895d */ /* 0x004fea0003900000 */
[----:B------:R-:W2:Y:S02]  /*c5a0*/  @!P0 SYNCS.PHASECHK.TRANS64 P0, [R0+URZ], R3 ;  /* 0x00000003000085a7 */ /* 0x000ea400080010ff */
[----:B--2---:R-:W-:Y:S05]  /*c5b0*/  @!P0 BRA `(.L_x_166) ;  /* 0xfffffffc00f08947 */ /* 0x004fea000383ffff */
[----:B------:R-:W-:Y:S05]  /*c5c0*/  BRA `(.L_x_167) ;  /* 0xffffff6400e47947 */ /* 0x000fea000383ffff */
.L_x_50:
[----:B------:R-:W-:-:S07]  /*c5d0*/  MOV R0, UR5 ;  /* 0x0000000500007c02 */ /* 0x000fce0008000f00 */
.L_x_168:
[----:B-1----:R1:W2:Y:S02]  /*c5e0*/  SYNCS.PHASECHK.TRANS64.TRYWAIT P0, [R0+URZ], R3 ;  /* 0x00000003000075a7 */ /* 0x0022a400080011ff */
[----:B--2---:R-:W-:Y:S05]  /*c5f0*/  @!P0 NANOSLEEP.SYNCS 0x989680 ;  /* 0x009896800000895d */ /* 0x004fea0003900000 */
[----:B------:R-:W2:Y:S02]  /*c600*/  @!P0 SYNCS.PHASECHK.TRANS64 P0, [R0+URZ], R3 ;  /* 0x00000003000085a7 */ /* 0x000ea400080010ff */
[----:B--2---:R-:W-:Y:S05]  /*c610*/  @!P0 BRA `(.L_x_168) ;  /* 0xfffffffc00f08947 */ /* 0x004fea000383ffff */
[----:B------:R-:W-:Y:S05]  /*c620*/  BRA `(.L_x_169) ;  /* 0xffffff6400f07947 */ /* 0x000fea000383ffff */
.L_x_51:
[----:B------:R-:W-:-:S07]  /*c630*/  MOV R0, UR5 ;  /* 0x0000000500007c02 */ /* 0x000fce0008000f00 */
.L_x_170:
[----:B-1----:R1:W2:Y:S02]  /*c640*/  SYNCS.PHASECHK.TRANS64.TRYWAIT P0, [R0+URZ], R3 ;  /* 0x00000003000075a7 */ /* 0x0022a400080011ff */
[----:B--2---:R-:W-:Y:S05]  /*c650*/  @!P0 NANOSLEEP.SYNCS 0x989680 ;  /* 0x009896800000895d */ /* 0x004fea0003900000 */
[----:B------:R-:W2:Y:S02]  /*c660*/  @!P0 SYNCS.PHASECHK.TRANS64 P0, [R0+URZ], R3 ;  /* 0x00000003000085a7 */ /* 0x000ea400080010ff */
[----:B--2---:R-:W-:Y:S05]  /*c670*/  @!P0 BRA `(.L_x_170) ;  /* 0xfffffffc00f08947 */ /* 0x004fea000383ffff */
[----:B------:R-:W-:Y:S05]  /*c680*/  BRA `(.L_x_171) ;  /* 0xffffff6400fc7947 */ /* 0x000fea000383ffff */
.L_x_52:
[----:B------:R-:W-:-:S07]  /*c690*/  MOV R0, UR5 ;  /* 0x0000000500007c02 */ /* 0x000fce0008000f00 */
.L_x_172:
[----:B-1----:R1:W2:Y:S02]  /*c6a0*/  SYNCS.PHASECHK.TRANS64.TRYWAIT P0, [R0+URZ], R3 ;  /* 0x00000003000075a7 */ /* 0x0022a400080011ff */
[----:B--2---:R-:W-:Y:S05]  /*c6b0*/  @!P0 NANOSLEEP.SYNCS 0x989680 ;  /* 0x009896800000895d */ /* 0x004fea0003900000 */
[----:B------:R-:W2:Y:S02]  /*c6c0*/  @!P0 SYNCS.PHASECHK.TRANS64 P0, [R0+URZ], R3 ;  /* 0x00000003000085a7 */ /* 0x000ea400080010ff */
[----:B--2---:R-:W-:Y:S05]  /*c6d0*/  @!P0 BRA `(.L_x_172) ;  /* 0xfffffffc00f08947 */ /* 0x004fea000383ffff */
[----:B------:R-:W-:Y:S05]  /*c6e0*/  BRA `(.L_x_173) ;  /* 0xffffff6800087947 */ /* 0x000fea000383ffff */
.L_x_53:
[----:B------:R-:W-:-:S07]  /*c6f0*/  MOV R0, UR5 ;  /* 0x0000000500007c02 */ /* 0x000fce0008000f00 */
.L_x_174:
[----:B-1----:R1:W2:Y:S02]  /*c700*/  SYNCS.PHASECHK.TRANS64.TRYWAIT P0, [R0+URZ], R3 ;  /* 0x00000003000075a7 */ /* 0x0022a400080011ff */
[----:B--2---:R-:W-:Y:S05]  /*c710*/  @!P0 NANOSLEEP.SYNCS 0x989680 ;  /* 0x009896800000895d */ /* 0x004fea0003900000 */
[----:B------:R-:W2:Y:S02]  /*c720*/  @!P0 SYNCS.PHASECHK.TRANS64 P0, [R0+URZ], R3 ;  /* 0x00000003000085a7 */ /* 0x000ea400080010ff */
[----:B--2---:R-:W-:Y:S05]  /*c730*/  @!P0 BRA `(.L_x_174) ;  /* 0xfffffffc00f08947 */ /* 0x004fea000383ffff */
[----:B------:R-:W-:Y:S05]  /*c740*/  BRA `(.L_x_175) ;  /* 0xffffff6800147947 */ /* 0x000fea000383ffff */
.L_x_56:
[----:B--2---:R2:W3:Y:S02]  /*c750*/  SYNCS.PHASECHK.TRANS64.TRYWAIT P0, [R0+URZ+0x140], R5 ;  /* 0x00014005000075a7 */ /* 0x0044e400080011ff */
[----:B---3--:R-:W-:Y:S05]  /*c760*/  @!P0 NANOSLEEP.SYNCS 0x989680 ;  /* 0x009896800000895d */ /* 0x008fea0003900000 */
[----:B------:R-:W3:Y:S02]  /*c770*/  @!P0 SYNCS.PHASECHK.TRANS64 P0, [R0+URZ+0x140], R5 ;  /* 0x00014005000085a7 */ /* 0x000ee400080010ff */
[----:B---3--:R-:W-:Y:S05]  /*c780*/  @!P0 BRA `(.L_x_56) ;  /* 0xfffffffc00f08947 */ /* 0x008fea000383ffff */
[----:B------:R-:W-:Y:S05]  /*c790*/  BRA `(.L_x_176) ;  /* 0xffffff6800707947 */ /* 0x000fea000383ffff */
.L_x_57:
[----:B------:R-:W-:-:S07]  /*c7a0*/  MOV R0, UR4 ;  /* 0x0000000400007c02 */ /* 0x000fce0008000f00 */
.L_x_177:
[----:B--2---:R2:W3:Y:S02]  /*c7b0*/  SYNCS.PHASECHK.TRANS64.TRYWAIT P0, [R0+URZ+0x110], R7 ;  /* 0x00011007000075a7 */ /* 0x0044e400080011ff */
[----:B---3--:R-:W-:Y:S05]  /*c7c0*/  @!P0 NANOSLEEP.SYNCS 0x989680 ;  /* 0x009896800000895d */ /* 0x008fea0003900000 */
[----:B------:R-:W3:Y:S02]  /*c7d0*/  @!P0 SYNCS.PHASECHK.TRANS64 P0, [R0+URZ+0x110], R7 ;  /* 0x00011007000085a7 */ /* 0x000ee400080010ff */
[----:B---3--:R-:W-:Y:S05]  /*c7e0*/  @!P0 BRA `(.L_x_177) ;  /* 0xfffffffc00f08947 */ /* 0x008fea000383ffff */
[----:B------:R-:W-:Y:S05]  /*c7f0*/  BRA `(.L_x_178) ;  /* 0xffffff6800807947 */ /* 0x000fea000383ffff */
.L_x_58:
[----:B--2---:R2:W3:Y:S02]  /*c800*/  SYNCS.PHASECHK.TRANS64.TRYWAIT P1, [R0+URZ+0x100], R5 ;  /* 0x00010005000075a7 */ /* 0x0044e400080211ff */
[----:B---3--:R-:W-:Y:S05]  /*c810*/  @!P1 NANOSLEEP.SYNCS 0x989680 ;  /* 0x009896800000995d */ /* 0x008fea0003900000 */
[----:B------:R-:W3:Y:S02]  /*c820*/  @!P1 SYNCS.PHASECHK.TRANS64 P1, [R0+URZ+0x100], R5 ;  /* 0x00010005000095a7 */ /* 0x000ee400080210ff */
[----:B---3--:R-:W-:Y:S05]  /*c830*/  @!P1 BRA `(.L_x_58) ;  /* 0xfffffffc00f09947 */ /* 0x008fea000383ffff */
[----:B------:R-:W-:Y:S05]  /*c840*/  BRA `(.L_x_179) ;  /* 0xffffff6800b07947 */ /* 0x000fea000383ffff */
.L_x_61:
[----:B------:R-:W-:-:S07]  /*c850*/  MOV R0, UR4 ;  /* 0x0000000400007c02 */ /* 0x000fce0008000f00 */
.L_x_180:
[----:B--2---:R2:W3:Y:S02]  /*c860*/  SYNCS.PHASECHK.TRANS64.TRYWAIT P0, [R0+URZ+0x110], R3 ;  /* 0x00011003000075a7 */ /* 0x0044e400080011ff */
[----:B---3--:R-:W-:Y:S05]  /*c870*/  @!P0 NANOSLEEP.SYNCS 0x989680 ;  /* 0x009896800000895d */ /* 0x008fea0003900000 */
[----:B------:R-:W3:Y:S02]  /*c880*/  @!P0 SYNCS.PHASECHK.TRANS64 P0, [R0+URZ+0x110], R3 ;  /* 0x00011003000085a7 */ /* 0x000ee400080010ff */
[----:B---3--:R-:W-:Y:S05]  /*c890*/  @!P0 BRA `(.L_x_180) ;  /* 0xfffffffc00f08947 */ /* 0x008fea000383ffff */
[----:B------:R-:W-:Y:S05]  /*c8a0*/  BRA `(.L_x_60) ;  /* 0xffffff6c00047947 */ /* 0x000fea000383ffff */
.L_x_70:
[----:B--2---:R-:W-:-:S04]  /*c8b0*/  MOV R5, UR5 ;  /* 0x0000000500057c02 */ /* 0x004fc80008000f00 */
[----:B------:R2:W3:Y:S03]  /*c8c0*/  SYNCS.PHASECHK.TRANS64.TRYWAIT P0, [R5+URZ+0x8], R6 ;  /* 0x00000806050075a7 */ /* 0x0004e600080011ff */
[----:B---3--:R-:W-:Y:S05]  /*c8d0*/  @!P0 NANOSLEEP.SYNCS 0x989680 ;  /* 0x009896800000895d */ /* 0x008fea0003900000 */
[----:B------:R-:W3:Y:S02]  /*c8e0*/  @!P0 SYNCS.PHASECHK.TRANS64 P0, [R5+URZ+0x8], R6 ;  /* 0x00000806050085a7 */ /* 0x000ee400080010ff */
[----:B---3--:R-:W-:Y:S05]  /*c8f0*/  @!P0 BRA `(.L_x_70) ;  /* 0xfffffffc00ec8947 */ /* 0x008fea000383ffff */
[----:B------:R-:W-:Y:S05]  /*c900*/  BRA `(.L_x_69) ;  /* 0xffffff6c00b87947 */ /* 0x000fea000383ffff */
.L_x_72:
[----:B------:R-:W-:Y:S01]  /*c910*/  BSSY B0, `(.L_x_181) ;  /* 0x0000006000007945 */ /* 0x000fe20003800000 */
[----:B------:R-:W-:-:S07]  /*c920*/  MOV R15, 0xffffffff ;  /* 0xffffffff000f7802 */ /* 0x000fce0000000f00 */
[----:B-12--5:R-:W-:Y:S05]  /*c930*/  WARPSYNC.COLLECTIVE R15, `(.L_x_182) ;  /* 0x000000000f0c7348 */ /* 0x026fea0003c00000 */
[----:B------:R-:W-:Y:S02]  /*c940*/  ELECT P6, UR79, PT ;  /* 0x00000000004f782f */ /* 0x000fe400038c0000 */
[----:B------:R-:W-:Y:S01]  /*c950*/  MOV R14, UR79 ;  /* 0x0000004f000e7c02 */ /* 0x000fe20008000f00 */
[----:B-12--5:R-:W-:Y:S10]  /*c960*/  ENDCOLLECTIVE ;  /* 0x000000000000791b */ /* 0x026ff40003800000 */
.L_x_182:
[----:B------:R-:W-:Y:S05]  /*c970*/  BSYNC B0 ;  /* 0x0000000000007941 */ /* 0x000fea0003800000 */
.L_x_181:
[----:B------:R-:W-:Y:S01]  /*c980*/  PLOP3.LUT P0, PT, P6, PT, PT, 0x80, 0x8 ;  /* 0x000000000008781c */ /* 0x000fe2000370f070 */
[----:B------:R-:W-:-:S12]  /*c990*/  BRA `(.L_x_183) ;  /* 0xffffff6c00e47947 */ /* 0x000fd8000383ffff */
.L_x_74:
[----:B--2---:R-:W-:-:S04]  /*c9a0*/  MOV R3, UR5 ;  /* 0x0000000500037c02 */ /* 0x004fc80008000f00 */
[----:B------:R2:W3:Y:S03]  /*c9b0*/  SYNCS.PHASECHK.TRANS64.TRYWAIT P0, [R3+URZ+0x8], R4 ;  /* 0x00000804030075a7 */ /* 0x0004e600080011ff */
[----:B---3--:R-:W-:Y:S05]  /*c9c0*/  @!P0 NANOSLEEP.SYNCS 0x989680 ;  /* 0x009896800000895d */ /* 0x008fea0003900000 */
[----:B------:R-:W3:Y:S02]  /*c9d0*/  @!P0 SYNCS.PHASECHK.TRANS64 P0, [R3+URZ+0x8], R4 ;  /* 0x00000804030085a7 */ /* 0x000ee400080010ff */
[----:B---3--:R-:W-:Y:S05]  /*c9e0*/  @!P0 BRA `(.L_x_74) ;  /* 0xfffffffc00ec8947 */ /* 0x008fea000383ffff */
[----:B------:R-:W-:Y:S05]  /*c9f0*/  BRA `(.L_x_73) ;  /* 0xffffff6c00e87947 */ /* 0x000fea000383ffff */
.L_x_75:
[----:B-1----:R1:W2:Y:S02]  /*ca00*/  SYNCS.PHASECHK.TRANS64.TRYWAIT P0, [R0+URZ+0x100], R5 ;  /* 0x00010005000075a7 */ /* 0x0022a400080011ff */
[----:B--2---:R-:W-:Y:S05]  /*ca10*/  @!P0 NANOSLEEP.SYNCS 0x989680 ;  /* 0x009896800000895d */ /* 0x004fea0003900000 */
[----:B------:R-:W2:Y:S02]  /*ca20*/  @!P0 SYNCS.PHASECHK.TRANS64 P0, [R0+URZ+0x100], R5 ;  /* 0x00010005000085a7 */ /* 0x000ea400080010ff */
[----:B--2---:R-:W-:Y:S05]  /*ca30*/  @!P0 BRA `(.L_x_75) ;  /* 0xfffffffc00f08947 */ /* 0x004fea000383ffff */
[----:B------:R-:W-:Y:S05]  /*ca40*/  BRA `(.L_x_184) ;  /* 0xffffff7000c47947 */ /* 0x000fea000383ffff */
.L_x_77:
[----:B------:R-:W-:-:S07]  /*ca50*/  MOV R0, UR23 ;  /* 0x0000001700007c02 */ /* 0x000fce0008000f00 */
.L_x_185:
[----:B-1----:R1:W2:Y:S02]  /*ca60*/  SYNCS.PHASECHK.TRANS64.TRYWAIT P0, [R0+URZ+0x130], R5 ;  /* 0x00013005000075a7 */ /* 0x0022a400080011ff */
[----:B--2---:R-:W-:Y:S05]  /*ca70*/  @!P0 NANOSLEEP.SYNCS 0x989680 ;  /* 0x009896800000895d */ /* 0x004fea0003900000 */
[----:B------:R-:W2:Y:S02]  /*ca80*/  @!P0 SYNCS.PHASECHK.TRANS64 P0, [R0+URZ+0x130], R5 ;  /* 0x00013005000085a7 */ /* 0x000ea400080010ff */
[----:B--2---:R-:W-:Y:S05]  /*ca90*/  @!P0 BRA `(.L_x_185) ;  /* 0xfffffffc00f08947 */ /* 0x004fea000383ffff */
[----:B------:R-:W-:Y:S05]  /*caa0*/  BRA `(.L_x_186) ;  /* 0xffffff7400107947 */ /* 0x000fea000383ffff */
.L_x_80:
[----:B------:R-:W-:Y:S07]  /*cab0*/  MOV R0, UR5 ;  /* 0x0000000500007c02 */ /* 0x000fee0008000f00 */
.L_x_187:
[----:B-1----:R1:W2:Y:S02]  /*cac0*/  SYNCS.PHASECHK.TRANS64.TRYWAIT P0, [R0+URZ], R5 ;  /* 0x00000005000075a7 */ /* 0x0022a400080011ff */
[----:B--2---:R-:W-:Y:S05]  /*cad0*/  @!P0 NANOSLEEP.SYNCS 0x989680 ;  /* 0x009896800000895d */ /* 0x004fea0003900000 */
[----:B------:R-:W2:Y:S02]  /*cae0*/  @!P0 SYNCS.PHASECHK.TRANS64 P0, [R0+URZ], R5 ;  /* 0x00000005000085a7 */ /* 0x000ea400080010ff */
[----:B--2---:R-:W-:Y:S05]  /*caf0*/  @!P0 BRA `(.L_x_187) ;  /* 0xfffffffc00f08947 */ /* 0x004fea000383ffff */
[----:B------:R-:W-:Y:S05]  /*cb00*/  BRA `(.L_x_79) ;  /* 0xffffff7400247947 */ /* 0x000fea000383ffff */
.L_x_84:
[----:B-1----:R-:W-:-:S07]  /*cb10*/  MOV R0, UR4 ;  /* 0x0000000400007c02 */ /* 0x002fce0008000f00 */
.L_x_188:
[----:B-1----:R1:W2:Y:S02]  /*cb20*/  SYNCS.PHASECHK.TRANS64.TRYWAIT P0, [R0+URZ], R3 ;  /* 0x00000003000075a7 */ /* 0x0022a400080011ff */
[----:B--2---:R-:W-:Y:S05]  /*cb30*/  @!P0 NANOSLEEP.SYNCS 0x989680 ;  /* 0x009896800000895d */ /* 0x004fea0003900000 */
[----:B------:R-:W2:Y:S02]  /*cb40*/  @!P0 SYNCS.PHASECHK.TRANS64 P0, [R0+URZ], R3 ;  /* 0x00000003000085a7 */ /* 0x000ea400080010ff */
[----:B--2---:R-:W-:Y:S05]  /*cb50*/  @!P0 BRA `(.L_x_188) ;  /* 0xfffffffc00f08947 */ /* 0x004fea000383ffff */
[----:B------:R-:W-:Y:S05]  /*cb60*/  BRA `(.L_x_189) ;  /* 0xffffff7400f07947 */ /* 0x000fea000383ffff */
.L_x_87:
[----:B------:R-:W-:-:S07]  /*cb70*/  MOV R0, UR17 ;  /* 0x0000001100007c02 */ /* 0x000fce0008000f00 */
.L_x_190:
[----:B-1----:R1:W2:Y:S02]  /*cb80*/  SYNCS.PHASECHK.TRANS64.TRYWAIT P1, [R0+URZ+0x160], R3 ;  /* 0x00016003000075a7 */ /* 0x0022a400080211ff */
[----:B--2---:R-:W-:Y:S05]  /*cb90*/  @!P1 NANOSLEEP.SYNCS 0x989680 ;  /* 0x009896800000995d */ /* 0x004fea0003900000 */
[----:B------:R-:W2:Y:S02]  /*cba0*/  @!P1 SYNCS.PHASECHK.TRANS64 P1, [R0+URZ+0x160], R3 ;  /* 0x00016003000095a7 */ /* 0x000ea400080210ff */
[----:B--2---:R-:W-:Y:S05]  /*cbb0*/  @!P1 BRA `(.L_x_190) ;  /* 0xfffffffc00f09947 */ /* 0x004fea000383ffff */
[----:B------:R-:W-:Y:S05]  /*cbc0*/  BRA `(.L_x_191) ;  /* 0xffffff78003c7947 */ /* 0x000fea000383ffff */
.L_x_92:
[----:B--2---:R2:W3:Y:S02]  /*cbd0*/  SYNCS.PHASECHK.TRANS64.TRYWAIT P0, [R8+URZ+0x100], R5 ;  /* 0x00010005080075a7 */ /* 0x0044e400080011ff */
[----:B---3--:R-:W-:Y:S05]  /*cbe0*/  @!P0 NANOSLEEP.SYNCS 0x989680 ;  /* 0x009896800000895d */ /* 0x008fea0003900000 */
[----:B------:R-:W3:Y:S02]  /*cbf0*/  @!P0 SYNCS.PHASECHK.TRANS64 P0, [R8+URZ+0x100], R5 ;  /* 0x00010005080085a7 */ /* 0x000ee400080010ff */
[----:B---3--:R-:W-:Y:S05]  /*cc00*/  @!P0 BRA `(.L_x_92) ;  /* 0xfffffffc00f08947 */ /* 0x008fea000383ffff */
[----:B------:R-:W-:Y:S05]  /*cc10*/  BRA `(.L_x_192) ;  /* 0xffffff7c00747947 */ /* 0x000fea000383ffff */
.L_x_95:
[----:B------:R-:W-:Y:S07]  /*cc20*/  MOV R0, UR21 ;  /* 0x0000001500007c02 */ /* 0x000fee0008000f00 */
.L_x_193:
[----:B--2---:R2:W3:Y:S02]  /*cc30*/  SYNCS.PHASECHK.TRANS64.TRYWAIT P1, [R0+URZ+0xf8], R5 ;  /* 0x0000f805000075a7 */ /* 0x0044e400080211ff */
[----:B---3--:R-:W-:Y:S05]  /*cc40*/  @!P1 NANOSLEEP.SYNCS 0x989680 ;  /* 0x009896800000995d */ /* 0x008fea0003900000 */
[----:B------:R-:W3:Y:S02]  /*cc50*/  @!P1 SYNCS.PHASECHK.TRANS64 P1, [R0+URZ+0xf8], R5 ;  /* 0x0000f805000095a7 */ /* 0x000ee400080210ff */
[----:B---3--:R-:W-:Y:S05]  /*cc60*/  @!P1 BRA `(.L_x_193) ;  /* 0xfffffffc00f09947 */ /* 0x008fea000383ffff */
[----:B------:R-:W-:Y:S05]  /*cc70*/  BRA `(.L_x_94) ;  /* 0xffffff8000f07947 */ /* 0x000fea000383ffff */
.L_x_98:
[----:B--2---:R-:W-:Y:S07]  /*cc80*/  MOV R5, UR21 ;  /* 0x0000001500057c02 */ /* 0x004fee0008000f00 */
.L_x_194:
[----:B--2---:R2:W3:Y:S02]  /*cc90*/  SYNCS.PHASECHK.TRANS64.TRYWAIT P0, [R5+URZ+0xd0], R4 ;  /* 0x0000d004050075a7 */ /* 0x0044e400080011ff */
[----:B---3--:R-:W-:Y:S05]  /*cca0*/  @!P0 NANOSLEEP.SYNCS 0x989680 ;  /* 0x009896800000895d */ /* 0x008fea0003900000 */
[----:B------:R-:W3:Y:S02]  /*ccb0*/  @!P0 SYNCS.PHASECHK.TRANS64 P0, [R5+URZ+0xd0], R4 ;  /* 0x0000d004050085a7 */ /* 0x000ee400080010ff */
[----:B---3--:R-:W-:Y:S05]  /*ccc0*/  @!P0 BRA `(.L_x_194) ;  /* 0xfffffffc00f08947 */ /* 0x008fea000383ffff */
[----:B------:R-:W-:Y:S05]  /*ccd0*/  BRA `(.L_x_195) ;  /* 0xffffff8400487947 */ /* 0x000fea000383ffff */
.L_x_99:
[----:B------:R-:W-:Y:S07]  /*cce0*/  MOV R5, UR21 ;  /* 0x0000001500057c02 */ /* 0x000fee0008000f00 */
.L_x_196:
[----:B--2---:R2:W3:Y:S02]  /*ccf0*/  SYNCS.PHASECHK.TRANS64.TRYWAIT P0, [R5+URZ+0xd8], R4 ;  /* 0x0000d804050075a7 */ /* 0x0044e400080011ff */
[----:B---3--:R-:W-:Y:S05]  /*cd00*/  @!P0 NANOSLEEP.SYNCS 0x989680 ;  /* 0x009896800000895d */ /* 0x008fea0003900000 */
[----:B------:R-:W3:Y:S02]  /*cd10*/  @!P0 SYNCS.PHASECHK.TRANS64 P0, [R5+URZ+0xd8], R4 ;  /* 0x0000d804050085a7 */ /* 0x000ee400080010ff */
[----:B---3--:R-:W-:Y:S05]  /*cd20*/  @!P0 BRA `(.L_x_196) ;  /* 0xfffffffc00f08947 */ /* 0x008fea000383ffff */
[----:B------:R-:W-:Y:S05]  /*cd30*/  BRA `(.L_x_197) ;  /* 0xffffff8400847947 */ /* 0x000fea000383ffff */
.L_x_100:
[----:B--2---:R-:W-:Y:S07]  /*cd40*/  MOV R5, UR21 ;  /* 0x0000001500057c02 */ /* 0x004fee0008000f00 */
.L_x_198:
[----:B--2---:R2:W3:Y:S02]  /*cd50*/  SYNCS.PHASECHK.TRANS64.TRYWAIT P0, [R5+URZ+0xe0], R4 ;  /* 0x0000e004050075a7 */ /* 0x0044e400080011ff */
[----:B---3--:R-:W-:Y:S05]  /*cd60*/  @!P0 NANOSLEEP.SYNCS 0x989680 ;  /* 0x009896800000895d */ /* 0x008fea0003900000 */
[----:B------:R-:W3:Y:S02]  /*cd70*/  @!P0 SYNCS.PHASECHK.TRANS64 P0, [R5+URZ+0xe0], R4 ;  /* 0x0000e004050085a7 */ /* 0x000ee400080010ff */
[----:B---3--:R-:W-:Y:S05]  /*cd80*/  @!P0 BRA `(.L_x_198) ;  /* 0xfffffffc00f08947 */ /* 0x008fea000383ffff */
[----:B------:R-:W-:Y:S05]  /*cd90*/  BRA `(.L_x_199) ;  /* 0xffffff8400cc7947 */ /* 0x000fea000383ffff */
.L_x_101:
[----:B--2---:R-:W-:Y:S07]  /*cda0*/  MOV R5, UR21 ;  /* 0x0000001500057c02 */ /* 0x004fee0008000f00 */
.L_x_200:
[----:B--2---:R2:W3:Y:S02]  /*cdb0*/  SYNCS.PHASECHK.TRANS64.TRYWAIT P0, [R5+URZ+0xe8], R4 ;  /* 0x0000e804050075a7 */ /* 0x0044e400080011ff */
[----:B---3--:R-:W-:Y:S05]  /*cdc0*/  @!P0 NANOSLEEP.SYNCS 0x989680 ;  /* 0x009896800000895d */ /* 0x008fea0003900000 */
[----:B------:R-:W3:Y:S02]  /*cdd0*/  @!P0 SYNCS.PHASECHK.TRANS64 P0, [R5+URZ+0xe8], R4 ;  /* 0x0000e804050085a7 */ /* 0x000ee400080010ff */
[----:B---3--:R-:W-:Y:S05]  /*cde0*/  @!P0 BRA `(.L_x_200) ;  /* 0xfffffffc00f08947 */ /* 0x008fea000383ffff */
[----:B------:R-:W-:Y:S05]  /*cdf0*/  BRA `(.L_x_201) ;  /* 0xffffff8800187947 */ /* 0x000fea000383ffff */
.L_x_103:
[----:B------:R-:W-:-:S07]  /*ce00*/  MOV R0, UR21 ;  /* 0x0000001500007c02 */ /* 0x000fce0008000f00 */
.L_x_202:
[----:B--2---:R2:W3:Y:S02]  /*ce10*/  SYNCS.PHASECHK.TRANS64.TRYWAIT P0, [R0+URZ+0xd0], R3 ;  /* 0x0000d003000075a7 */ /* 0x0044e400080011ff */
[----:B---3--:R-:W-:Y:S05]  /*ce20*/  @!P0 NANOSLEEP.SYNCS 0x989680 ;  /* 0x009896800000895d */ /* 0x008fea0003900000 */
[----:B------:R-:W3:Y:S02]  /*ce30*/  @!P0 SYNCS.PHASECHK.TRANS64 P0, [R0+URZ+0xd0], R3 ;  /* 0x0000d003000085a7 */ /* 0x000ee400080010ff */
[----:B---3--:R-:W-:Y:S05]  /*ce40*/  @!P0 BRA `(.L_x_202) ;  /* 0xfffffffc00f08947 */ /* 0x008fea000383ffff */
[----:B------:R-:W-:Y:S05]  /*ce50*/  BRA `(.L_x_203) ;  /* 0xffffff8800907947 */ /* 0x000fea000383ffff */
.L_x_104:
[----:B--2---:R-:W-:-:S07]  /*ce60*/  MOV R0, UR21 ;  /* 0x0000001500007c02 */ /* 0x004fce0008000f00 */
.L_x_204:
[----:B--2---:R2:W3:Y:S02]  /*ce70*/  SYNCS.PHASECHK.TRANS64.TRYWAIT P0, [R0+URZ+0xd8], R3 ;  /* 0x0000d803000075a7 */ /* 0x0044e400080011ff */
[----:B---3--:R-:W-:Y:S05]  /*ce80*/  @!P0 NANOSLEEP.SYNCS 0x989680 ;  /* 0x009896800000895d */ /* 0x008fea0003900000 */
[----:B------:R-:W3:Y:S02]  /*ce90*/  @!P0 SYNCS.PHASECHK.TRANS64 P0, [R0+URZ+0xd8], R3 ;  /* 0x0000d803000085a7 */ /* 0x000ee400080010ff */
[----:B---3--:R-:W-:Y:S05]  /*cea0*/  @!P0 BRA `(.L_x_204) ;  /* 0xfffffffc00f08947 */ /* 0x008fea000383ffff */
[----:B------:R-:W-:Y:S05]  /*ceb0*/  BRA `(.L_x_205) ;  /* 0xffffff8800807947 */ /* 0x000fea000383ffff */
.L_x_105:
[----:B--2---:R-:W-:-:S07]  /*cec0*/  MOV R0, UR21 ;  /* 0x0000001500007c02 */ /* 0x004fce0008000f00 */
.L_x_206:
[----:B--2---:R2:W3:Y:S02]  /*ced0*/  SYNCS.PHASECHK.TRANS64.TRYWAIT P0, [R0+URZ+0xe0], R3 ;  /* 0x0000e003000075a7 */ /* 0x0044e400080011ff */
[----:B---3--:R-:W-:Y:S05]  /*cee0*/  @!P0 NANOSLEEP.SYNCS 0x989680 ;  /* 0x009896800000895d */ /* 0x008fea0003900000 */
[----:B------:R-:W3:Y:S02]  /*cef0*/  @!P0 SYNCS.PHASECHK.TRANS64 P0, [R0+URZ+0xe0], R3 ;  /* 0x0000e003000085a7 */ /* 0x000ee400080010ff */
[----:B---3--:R-:W-:Y:S05]  /*cf00*/  @!P0 BRA `(.L_x_206) ;  /* 0xfffffffc00f08947 */ /* 0x008fea000383ffff */
[----:B------:R-:W-:Y:S05]  /*cf10*/  BRA `(.L_x_207) ;  /* 0xffffff8800707947 */ /* 0x000fea000383ffff */
.L_x_107:
[----:B-1----:R1:W2:Y:S02]  /*cf20*/  SYNCS.PHASECHK.TRANS64.TRYWAIT P0, [R3+URZ+0x100], R0 ;  /* 0x00010000030075a7 */ /* 0x0022a400080011ff */
[----:B--2---:R-:W-:Y:S05]  /*cf30*/  @!P0 NANOSLEEP.SYNCS 0x989680 ;  /* 0x009896800000895d */ /* 0x004fea0003900000 */
[----:B------:R-:W2:Y:S02]  /*cf40*/  @!P0 SYNCS.PHASECHK.TRANS64 P0, [R3+URZ+0x100], R0 ;  /* 0x00010000030085a7 */ /* 0x000ea400080010ff */
[----:B--2---:R-:W-:Y:S05]  /*cf50*/  @!P0 BRA `(.L_x_107) ;  /* 0xfffffffc00f08947 */ /* 0x004fea000383ffff */
[----:B------:R-:W-:Y:S05]  /*cf60*/  BRA `(.L_x_208) ;  /* 0xffffff8c00387947 */ /* 0x000fea000383ffff */
.L_x_118:
[----:B-1----:R1:W2:Y:S02]  /*cf70*/  SYNCS.PHASECHK.TRANS64.TRYWAIT P1, [R3+URZ+0xb0], R0 ;  /* 0x0000b000030075a7 */ /* 0x0022a400080211ff */
[----:B--2---:R-:W-:Y:S05]  /*cf80*/  @!P1 NANOSLEEP.SYNCS 0x989680 ;  /* 0x009896800000995d */ /* 0x004fea0003900000 */
[----:B------:R-:W2:Y:S02]  /*cf90*/  @!P1 SYNCS.PHASECHK.TRANS64 P1, [R3+URZ+0xb0], R0 ;  /* 0x0000b000030095a7 */ /* 0x000ea400080210ff */
[----:B--2---:R-:W-:Y:S05]  /*cfa0*/  @!P1 BRA `(.L_x_118) ;  /* 0xfffffffc00f09947 */ /* 0x004fea000383ffff */
[----:B------:R-:W-:Y:S05]  /*cfb0*/  BRA `(.L_x_117) ;  /* 0xffffff9800b87947 */ /* 0x000fea000383ffff */
.L_x_120:
[----:B--2---:R2:W4:Y:S02]  /*cfc0*/  SYNCS.PHASECHK.TRANS64.TRYWAIT P0, [R163+URZ+0x120], R2 ;  /* 0x00012002a30075a7 */ /* 0x00452400080011ff */
[----:B----4-:R-:W-:Y:S05]  /*cfd0*/  @!P0 NANOSLEEP.SYNCS 0x989680 ;  /* 0x009896800000895d */ /* 0x010fea0003900000 */
[----:B------:R-:W4:Y:S02]  /*cfe0*/  @!P0 SYNCS.PHASECHK.TRANS64 P0, [R163+URZ+0x120], R2 ;  /* 0x00012002a30085a7 */ /* 0x000f2400080010ff */
[----:B----4-:R-:W-:Y:S05]  /*cff0*/  @!P0 BRA `(.L_x_120) ;  /* 0xfffffffc00f08947 */ /* 0x010fea000383ffff */
[----:B------:R-:W-:Y:S05]  /*d000*/  BRA `(.L_x_119) ;  /* 0xffffff9c00147947 */ /* 0x000fea000383ffff */
.L_x_129:
[----:B--2---:R2:W3:Y:S02]  /*d010*/  SYNCS.PHASECHK.TRANS64.TRYWAIT P0, [R191+URZ+0xb0], R0 ;  /* 0x0000b000bf0075a7 */ /* 0x0044e400080011ff */
[----:B---3--:R-:W-:Y:S05]  /*d020*/  @!P0 NANOSLEEP.SYNCS 0x989680 ;  /* 0x009896800000895d */ /* 0x008fea0003900000 */
[----:B------:R-:W3:Y:S02]  /*d030*/  @!P0 SYNCS.PHASECHK.TRANS64 P0, [R191+URZ+0xb0], R0 ;  /* 0x0000b000bf0085a7 */ /* 0x000ee400080010ff */
[----:B---3--:R-:W-:Y:S05]  /*d040*/  @!P0 BRA `(.L_x_129) ;  /* 0xfffffffc00f08947 */ /* 0x008fea000383ffff */
[----:B------:R-:W-:Y:S05]  /*d050*/  BRA `(.L_x_128) ;  /* 0xffffffb000207947 */ /* 0x000fea000383ffff */
.L_x_138:
[----:B--2---:R2:W3:Y:S02]  /*d060*/  SYNCS.PHASECHK.TRANS64.TRYWAIT P0, [R0+URZ+0xb0], R7 ;  /* 0x0000b007000075a7 */ /* 0x0044e400080011ff */
[----:B---3--:R-:W-:Y:S05]  /*d070*/  @!P0 NANOSLEEP.SYNCS 0x989680 ;  /* 0x009896800000895d */ /* 0x008fea0003900000 */
[----:B------:R-:W3:Y:S02]  /*d080*/  @!P0 SYNCS.PHASECHK.TRANS64 P0, [R0+URZ+0xb0], R7 ;  /* 0x0000b007000085a7 */ /* 0x000ee400080010ff */
[----:B---3--:R-:W-:Y:S05]  /*d090*/  @!P0 BRA `(.L_x_138) ;  /* 0xfffffffc00f08947 */ /* 0x008fea000383ffff */
[----:B------:R-:W-:Y:S05]  /*d0a0*/  BRA `(.L_x_137) ;  /* 0xffffffc400787947 */ /* 0x000fea000383ffff */
.L_x_147:
[----:B--2---:R2:W3:Y:S02]  /*d0b0*/  SYNCS.PHASECHK.TRANS64.TRYWAIT P0, [R0+URZ+0xb0], R5 ;  /* 0x0000b005000075a7 */ /* 0x0044e400080011ff */
[----:B---3--:R-:W-:Y:S05]  /*d0c0*/  @!P0 NANOSLEEP.SYNCS 0x989680 ;  /* 0x009896800000895d */ /* 0x008fea0003900000 */
[----:B------:R-:W3:Y:S02]  /*d0d0*/  @!P0 SYNCS.PHASECHK.TRANS64 P0, [R0+URZ+0xb0], R5 ;  /* 0x0000b005000085a7 */ /* 0x000ee400080010ff */
[----:B---3--:R-:W-:Y:S05]  /*d0e0*/  @!P0 BRA `(.L_x_147) ;  /* 0xfffffffc00f08947 */ /* 0x008fea000383ffff */
[----:B------:R-:W-:Y:S05]  /*d0f0*/  BRA `(.L_x_146) ;  /* 0xffffffd800dc7947 */ /* 0x000fea000383ffff */
        .weak           $__internal_0_$__cuda_sm10x_tcgen05_guardrail_trap_col_being_dealloced_not_returned_by_alloc
        .type           $__internal_0_$__cuda_sm10x_tcgen05_guardrail_trap_col_being_dealloced_not_returned_by_alloc,@function
        .size           $__internal_0_$__cuda_sm10x_tcgen05_guardrail_trap_col_being_dealloced_not_returned_by_alloc,($__internal_1_$__cuda_sm10x_tcgen05_guardrail_trap_phase_invalid_during_alloc - $__internal_0_$__cuda_sm10x_tcgen05_guardrail_trap_col_being_dealloced_not_returned_by_alloc)
$__internal_0_$__cuda_sm10x_tcgen05_guardrail_trap_col_being_dealloced_not_returned_by_alloc:
[----:B------:R-:W-:Y:S05]  /*d100*/  BPT.TRAP 0x1 ;  /* 0x000000040000795c */ /* 0x000fea0000300000 */
[----:B------:R-:W-:-:S04]  /*d110*/  HFMA2 R3, -RZ, RZ, 0, 0 ;  /* 0x00000000ff037431 */ /* 0x000fc800000001ff */
[----:B------:R-:W-:Y:S05]  /*d120*/  RET.REL.NODEC R2 `(_ZN7cutlass13device_kernelINS_4gemm6kernel13GemmUniversalIN4cute5tupleIJiiiiEEENS1_10collective13CollectiveMmaINS1_35MainloopSm100TmaUmmaWarpSpecializedILi11ELi2ELi2ENS5_IJNS4_1CILi8EEENSA_ILi1EEESC_EEEEENS5_IJNSA_ILi256EEESF_NSA_ILi64EEEEEENS_12float_e4m3_tENS5_IJlSC_lEEESI_SJ_NS4_8TiledMMAINS4_8MMA_AtomIJNS4_10MMA_TraitsINS4_25SM100_MMA_F8F6F4_2x1SM_SSEJSI_SI_fSF_SF_NS4_17integral_constantINS4_4UMMA5MajorELSQ_0EEESR_NSO_INSP_7ScaleInELSS_0EEEST_EEEEEENS4_6LayoutINS5_IJSC_SC_SC_EEENS5_IJNSA_ILi0EEESY_SY_EEEEENS5_IJNS4_10UnderscoreES11_S11_EEEEENS4_18SM100_TMA_2SM_LOADENS4_14ComposedLayoutINS4_7SwizzleILi2ELi4ELi3EEENS4_18smem_ptr_flag_bitsILi8EEENSW_INS5_IJSB_SG_EEENS5_IJSG_SC_EEEEEEEvNS4_8identityENS4_28SM100_TMA_2SM_LOAD_MULTICASTES1D_vS1E_EENS_8epilogue10collective18CollectiveEpilogueINS1H_23Sm100TmaWarpSpecializedILi4ELi2ELi64ELb0ELb0EEEJNS5_IJNSA_ILi128EEESF_SG_EEENS5_IJNSW_IS1M_SC_EENSW_ISG_SC_EEEEESI_SJ_SI_SJ_NS1H_6fusion15FusionCallbacksIS1L_NS1R_17LinearCombinationISI_fSI_fLNS_15FloatRoundStyleE2EEES1N_S1Q_JEEENS4_5SM1004TMEM4LOAD26SM100_TMEM_LOAD_32dp32b64xENS4_13SM90_TMA_LOADES1D_NS4_39AutoVectorizingCopyWithAssumedAlignmentILi128EEENS4_14SM90_TMA_STOREES1D_S23_S23_EEEvvEEEEvNT_6ParamsE) ;  /* 0xffffff2c02b47950 */ /* 0x000fea0003c3ffff */
        .weak           $__internal_1_$__cuda_sm10x_tcgen05_guardrail_trap_phase_invalid_during_alloc
        .type           $__internal_1_$__cuda_sm10x_tcgen05_guardrail_trap_phase_invalid_during_alloc,@function
        .size           $__internal_1_$__cuda_sm10x_tcgen05_guardrail_trap_phase_invalid_during_alloc,($__internal_2_$__cuda_sm10x_tcgen05_guardrail_trap_unallocated_columns_being_dealloced - $__internal_1_$__cuda_sm10x_tcgen05_guardrail_trap_phase_invalid_during_alloc)
$__internal_1_$__cuda_sm10x_tcgen05_guardrail_trap_phase_invalid_during_alloc:
[----:B------:R-:W-:Y:S05]  /*d130*/  BPT.TRAP 0x1 ;  /* 0x000000040000795c */ /* 0x000fea0000300000 */
[----:B------:R-:W-:-:S04]  /*d140*/  MOV R5, 0x0 ;  /* 0x0000000000057802 */ /* 0x000fc80000000f00 */
[----:B------:R-:W-:Y:S05]  /*d150*/  RET.REL.NODEC R4 `(_ZN7cutlass13device_kernelINS_4gemm6kernel13GemmUniversalIN4cute5tupleIJiiiiEEENS1_10collective13CollectiveMmaINS1_35MainloopSm100TmaUmmaWarpSpecializedILi11ELi2ELi2ENS5_IJNS4_1CILi8EEENSA_ILi1EEESC_EEEEENS5_IJNSA_ILi256EEESF_NSA_ILi64EEEEEENS_12float_e4m3_tENS5_IJlSC_lEEESI_SJ_NS4_8TiledMMAINS4_8MMA_AtomIJNS4_10MMA_TraitsINS4_25SM100_MMA_F8F6F4_2x1SM_SSEJSI_SI_fSF_SF_NS4_17integral_constantINS4_4UMMA5MajorELSQ_0EEESR_NSO_INSP_7ScaleInELSS_0EEEST_EEEEEENS4_6LayoutINS5_IJSC_SC_SC_EEENS5_IJNSA_ILi0EEESY_SY_EEEEENS5_IJNS4_10UnderscoreES11_S11_EEEEENS4_18SM100_TMA_2SM_LOADENS4_14ComposedLayoutINS4_7SwizzleILi2ELi4ELi3EEENS4_18smem_ptr_flag_bitsILi8EEENSW_INS5_IJSB_SG_EEENS5_IJSG_SC_EEEEEEEvNS4_8identityENS4_28SM100_TMA_2SM_LOAD_MULTICASTES1D_vS1E_EENS_8epilogue10collective18CollectiveEpilogueINS1H_23Sm100TmaWarpSpecializedILi4ELi2ELi64ELb0ELb0EEEJNS5_IJNSA_ILi128EEESF_SG_EEENS5_IJNSW_IS1M_SC_EENSW_ISG_SC_EEEEESI_SJ_SI_SJ_NS1H_6fusion15FusionCallbacksIS1L_NS1R_17LinearCombinationISI_fSI_fLNS_15FloatRoundStyleE2EEES1N_S1Q_JEEENS4_5SM1004TMEM4LOAD26SM100_TMEM_LOAD_32dp32b64xENS4_13SM90_TMA_LOADES1D_NS4_39AutoVectorizingCopyWithAssumedAlignmentILi128EEENS4_14SM90_TMA_STOREES1D_S23_S23_EEEvvEEEEvNT_6ParamsE) ;  /* 0xffffff2c04a87950 */ /* 0x000fea0003c3ffff */
        .weak           $__internal_2_$__cuda_sm10x_tcgen05_guardrail_trap_unallocated_columns_being_dealloced
        .type           $__internal_2_$__cuda_sm10x_tcgen05_guardrail_trap_unallocated_columns_being_dealloced,@function
        .size           $__internal_2_$__cuda_sm10x_tcgen05_guardrail_trap_unallocated_columns_being_dealloced,(.L_x_210 - $__internal_2_$__cuda_sm10x_tcgen05_guardrail_trap_unallocated_columns_being_dealloced)
$__internal_2_$__cuda_sm10x_tcgen05_guardrail_trap_unallocated_columns_being_dealloced:
[----:B------:R-:W-:Y:S05]  /*d160*/  BPT.TRAP 0x1 ;  /* 0x000000040000795c */ /* 0x000fea0000300000 */
[----:B------:R-:W-:-:S04]  /*d170*/  HFMA2 R3, -RZ, RZ, 0, 0 ;  /* 0x00000000ff037431 */ /* 0x000fc800000001ff */
[----:B------:R-:W-:Y:S05]  /*d180*/  RET.REL.NODEC R2 `(_ZN7cutlass13device_kernelINS_4gemm6kernel13GemmUniversalIN4cute5tupleIJiiiiEEENS1_10collective13CollectiveMmaINS1_35MainloopSm100TmaUmmaWarpSpecializedILi11ELi2ELi2ENS5_IJNS4_1CILi8EEENSA_ILi1EEESC_EEEEENS5_IJNSA_ILi256EEESF_NSA_ILi64EEEEEENS_12float_e4m3_tENS5_IJlSC_lEEESI_SJ_NS4_8TiledMMAINS4_8MMA_AtomIJNS4_10MMA_TraitsINS4_25SM100_MMA_F8F6F4_2x1SM_SSEJSI_SI_fSF_SF_NS4_17integral_constantINS4_4UMMA5MajorELSQ_0EEESR_NSO_INSP_7ScaleInELSS_0EEEST_EEEEEENS4_6LayoutINS5_IJSC_SC_SC_EEENS5_IJNSA_ILi0EEESY_SY_EEEEENS5_IJNS4_10UnderscoreES11_S11_EEEEENS4_18SM100_TMA_2SM_LOADENS4_14ComposedLayoutINS4_7SwizzleILi2ELi4ELi3EEENS4_18smem_ptr_flag_bitsILi8EEENSW_INS5_IJSB_SG_EEENS5_IJSG_SC_EEEEEEEvNS4_8identityENS4_28SM100_TMA_2SM_LOAD_MULTICASTES1D_vS1E_EENS_8epilogue10collective18CollectiveEpilogueINS1H_23Sm100TmaWarpSpecializedILi4ELi2ELi64ELb0ELb0EEEJNS5_IJNSA_ILi128EEESF_SG_EEENS5_IJNSW_IS1M_SC_EENSW_ISG_SC_EEEEESI_SJ_SI_SJ_NS1H_6fusion15FusionCallbacksIS1L_NS1R_17LinearCombinationISI_fSI_fLNS_15FloatRoundStyleE2EEES1N_S1Q_JEEENS4_5SM1004TMEM4LOAD26SM100_TMEM_LOAD_32dp32b64xENS4_13SM90_TMA_LOADES1D_NS4_39AutoVectorizingCopyWithAssumedAlignmentILi128EEENS4_14SM90_TMA_STOREES1D_S23_S23_EEEvvEEEEvNT_6ParamsE) ;  /* 0xffffff2c029c7950 */ /* 0x000fea0003c3ffff */
.L_x_209:
[----:B------:R-:W-:-:S00]  /*d190*/  BRA `(.L_x_209) ;  /* 0xfffffffc00fc7947 */ /* 0x000fc0000383ffff */
[----:B------:R-:W-:-:S00]  /*d1a0*/  NOP ;  /* 0x0000000000007918 */ /* 0x000fc00000000000 */
        /* <DEDUP_REMOVED lines=13> */
.L_x_210:


//--------------------- .nv.global.init           --------------------------
	.section	.nv.global.init,"aw",@progbits
.nv.global.init:
	.type		$str$27,@object
	.size		$str$27,($str$28 - $str$27)
$str$27:
        /*0000*/ 	.byte	0x28, 0x61, 0x64, 0x64, 0x72, 0x65, 0x73, 0x73, 0x20, 0x26, 0x20, 0x6d, 0x61, 0x73, 0x6b, 0x29
        /*0010*/ 	.byte	0x20, 0x3d, 0x3d, 0x20, 0x30, 0x00
	.type		$str$28,@object
	.size		$str$28,($str$26 - $str$28)
$str$28:
        /*0016*/ 	.byte	0x2f, 0x74, 0x6d, 0x70, 0x2f, 0x63, 0x75, 0x74, 0x6c, 0x61, 0x73, 0x73, 0x5f, 0x73, 0x77, 0x65
        /*0026*/ 	.byte	0x65, 0x70, 0x5f, 0x73, 0x72, 0x63, 0x2f, 0x69, 0x6e, 0x63, 0x6c, 0x75, 0x64, 0x65, 0x2f, 0x63
        /*0036*/ 	.byte	0x75, 0x74, 0x65, 0x2f, 0x70, 0x6f, 0x69, 0x6e, 0x74, 0x65, 0x72, 0x5f, 0x66, 0x6c, 0x61, 0x67
        /*0046*/ 	.byte	0x67, 0x65, 0x64, 0x2e, 0x68, 0x70, 0x70, 0x00
	.type		$str$26,@object
	.size		$str$26,($str$25 - $str$26)
$str$26:
        /*004e*/ 	.byte	0x2f, 0x74, 0x6d, 0x70, 0x2f, 0x63, 0x75, 0x74, 0x6c, 0x61, 0x73, 0x73, 0x5f, 0x73, 0x77, 0x65
        /*005e*/ 	.byte	0x65, 0x70, 0x5f, 0x73, 0x72, 0x63, 0x2f, 0x69, 0x6e, 0x63, 0x6c, 0x75, 0x64, 0x65, 0x2f, 0x63
        /*006e*/ 	.byte	0x75, 0x74, 0x65, 0x2f, 0x61, 0x74, 0x6f, 0x6d, 0x2f, 0x63, 0x6f, 0x70, 0x79, 0x5f, 0x74, 0x72
        /*007e*/ 	.byte	0x61, 0x69, 0x74, 0x73, 0x5f, 0x73, 0x6d, 0x31, 0x30, 0x30, 0x2e, 0x68, 0x70, 0x70, 0x00
	.type		$str$25,@object
	.size		$str$25,(__unnamed_1 - $str$25)
$str$25:
        /*008d*/ 	.byte	0x28, 0x28, 0x75, 0x69, 0x6e, 0x74, 0x33, 0x32, 0x5f, 0x74, 0x28, 0x74, 0x68, 0x72, 0x65, 0x61
        /*009d*/ 	.byte	0x64, 0x49, 0x64, 0x78, 0x2e, 0x78, 0x29, 0x20, 0x2f, 0x20, 0x33, 0x32, 0x29, 0x20, 0x25, 0x20
        /*00ad*/ 	.byte	0x34, 0x29, 0x20, 0x3d, 0x3d, 0x20, 0x28, 0x28, 0x28, 0x74, 0x6d, 0x65, 0x6d, 0x5f, 0x61, 0x64
        /*00bd*/ 	.byte	0x64, 0x72, 0x20, 0x3e, 0x3e, 0x20, 0x31, 0x36, 0x29, 0x20, 0x2f, 0x20, 0x33, 0x32, 0x29, 0x20
        /*00cd*/ 	.byte	0x25, 0x20, 0x34, 0x29, 0x00
	.type		__unnamed_1,@object
	.size		__unnamed_1,(__unnamed_2 - __unnamed_1)
__unnamed_1:
        /*00d2*/ 	.byte	0x61, 0x75, 0x74, 0x6f, 0x20, 0x63, 0x75, 0x74, 0x65, 0x3a, 0x3a, 0x61, 0x73, 0x5f, 0x70, 0x6f
        /* <DEDUP_REMOVED lines=24> */
        /*0262*/ 	.byte	0x43, 0x3c, 0x38, 0x31, 0x39, 0x32, 0x3e, 0x3e, 0x3e, 0x3e, 0x5d, 0x00
	.type		__unnamed_2,@object
	.size		__unnamed_2,(__unnamed_3 - __unnamed_2)
__unnamed_2:
        /* <DEDUP_REMOVED lines=26> */
	.type		__unnamed_3,@object
	.size		__unnamed_3,(.L_3 - __unnamed_3)
__unnamed_3:
        /* <DEDUP_REMOVED lines=42> */
        /*06aa*/ 	.byte	0x3e, 0x3e, 0x3e, 0x3e, 0x5d, 0x00
.L_3:


//--------------------- .nv.shared._ZN7cutlass13device_kernelINS_4gemm6kernel13GemmUniversalIN4cute5tupleIJiiiiEEENS1_10collective13CollectiveMmaINS1_35MainloopSm100TmaUmmaWarpSpecializedILi11ELi2ELi2ENS5_IJNS4_1CILi8EEENSA_ILi1EEESC_EEEEENS5_IJNSA_ILi256EEESF_NSA_ILi64EEEEEENS_12float_e4m3_tENS5_IJlSC_lEEESI_SJ_NS4_8TiledMMAINS4_8MMA_AtomIJNS4_10MMA_TraitsINS4_25SM100_MMA_F8F6F4_2x1SM_SSEJSI_SI_fSF_SF_NS4_17integral_constantINS4_4UMMA5MajorELSQ_0EEESR_NSO_INSP_7ScaleInELSS_0EEEST_EEEEEENS4_6LayoutINS5_IJSC_SC_SC_EEENS5_IJNSA_ILi0EEESY_SY_EEEEENS5_IJNS4_10UnderscoreES11_S11_EEEEENS4_18SM100_TMA_2SM_LOADENS4_14ComposedLayoutINS4_7SwizzleILi2ELi4ELi3EEENS4_18smem_ptr_flag_bitsILi8EEENSW_INS5_IJSB_SG_EEENS5_IJSG_SC_EEEEEEEvNS4_8identityENS4_28SM100_TMA_2SM_LOAD_MULTICASTES1D_vS1E_EENS_8epilogue10collective18CollectiveEpilogueINS1H_23Sm100TmaWarpSpecializedILi4ELi2ELi64ELb0ELb0EEEJNS5_IJNSA_ILi128EEESF_SG_EEENS5_IJNSW_IS1M_SC_EENSW_ISG_SC_EEEEESI_SJ_SI_SJ_NS1H_6fusion15FusionCallbacksIS1L_NS1R_17LinearCombinationISI_fSI_fLNS_15FloatRoundStyleE2EEES1N_S1Q_JEEENS4_5SM1004TMEM4LOAD26SM100_TMEM_LOAD_32dp32b64xENS4_13SM90_TMA_LOADES1D_NS4_39AutoVectorizingCopyWithAssumedAlignmentILi128EEENS4_14SM90_TMA_STOREES1D_S23_S23_EEEvvEEEEvNT_6ParamsE --------------------------
	.section	.nv.shared._ZN7cutlass13device_kernelINS_4gemm6kernel13GemmUniversalIN4cute5tupleIJiiiiEEENS1_10collective13CollectiveMmaINS1_35MainloopSm100TmaUmmaWarpSpecializedILi11ELi2ELi2ENS5_IJNS4_1CILi8EEENSA_ILi1EEESC_EEEEENS5_IJNSA_ILi256EEESF_NSA_ILi64EEEEEENS_12float_e4m3_tENS5_IJlSC_lEEESI_SJ_NS4_8TiledMMAINS4_8MMA_AtomIJNS4_10MMA_TraitsINS4_25SM100_MMA_F8F6F4_2x1SM_SSEJSI_SI_fSF_SF_NS4_17integral_constantINS4_4UMMA5MajorELSQ_0EEESR_NSO_INSP_7ScaleInELSS_0EEEST_EEEEEENS4_6LayoutINS5_IJSC_SC_SC_EEENS5_IJNSA_ILi0EEESY_SY_EEEEENS5_IJNS4_10UnderscoreES11_S11_EEEEENS4_18SM100_TMA_2SM_LOADENS4_14ComposedLayoutINS4_7SwizzleILi2ELi4ELi3EEENS4_18smem_ptr_flag_bitsILi8EEENSW_INS5_IJSB_SG_EEENS5_IJSG_SC_EEEEEEEvNS4_8identityENS4_28SM100_TMA_2SM_LOAD_MULTICASTES1D_vS1E_EENS_8epilogue10collective18CollectiveEpilogueINS1H_23Sm100TmaWarpSpecializedILi4ELi2ELi64ELb0ELb0EEEJNS5_IJNSA_ILi128EEESF_SG_EEENS5_IJNSW_IS1M_SC_EENSW_ISG_SC_EEEEESI_SJ_SI_SJ_NS1H_6fusion15FusionCallbacksIS1L_NS1R_17LinearCombinationISI_fSI_fLNS_15FloatRoundStyleE2EEES1N_S1Q_JEEENS4_5SM1004TMEM4LOAD26SM100_TMEM_LOAD_32dp32b64xENS4_13SM90_TMA_LOADES1D_NS4_39AutoVectorizingCopyWithAssumedAlignmentILi128EEENS4_14SM90_TMA_STOREES1D_S23_S23_EEEvvEEEEvNT_6ParamsE,"aw",@nobits
	.sectionflags	@""
	.align	16
	.zero		1024


//--------------------- .nv.shared.reserved.0     --------------------------
	.section	.nv.shared.reserved.0,"aw",@nobits
	.weak		__nv_reservedSMEM_offset_0_alias
	.size		__nv_reservedSMEM_offset_0_alias, 0, 64
	.other		__nv_reservedSMEM_offset_0_alias,@"STO_CUDA_RESERVED_SHARED STV_DEFAULT"
__nv_reservedSMEM_offset_0_alias:
	.zero		0
.nv.shared.reserved.0:
	.zero		64
	.weak		__nv_reservedSMEM_tcgen05_partition
	.type		__nv_reservedSMEM_tcgen05_partition,@object
	.size		__nv_reservedSMEM_tcgen05_partition,(.L_0 - __nv_reservedSMEM_tcgen05_partition)
__nv_reservedSMEM_tcgen05_partition:
	.zero		32
.L_0:


//--------------------- .nv.global                --------------------------
	.section	.nv.global,"aw",@nobits
.nv.global:
	.type		_ZN40_INTERNAL_60c184c5_4_k_cu_d0aae32d_320944cute1_E,@object
	.size		_ZN40_INTERNAL_60c184c5_4_k_cu_d0aae32d_320944cute1_E,(_ZN40_INTERNAL_60c184c5_4_k_cu_d0aae32d_320944cuda3std3__45__cpo6cbeginE - _ZN40_INTERNAL_60c184c5_4_k_cu_d0aae32d_320944cute1_E)
_ZN40_INTERNAL_60c184c5_4_k_cu_d0aae32d_320944cute1_E:
	.zero		1
	.type		_ZN40_INTERNAL_60c184c5_4_k_cu_d0aae32d_320944cuda3std3__45__cpo6cbeginE,@object
	.size		_ZN40_INTERNAL_60c184c5_4_k_cu_d0aae32d_320944cuda3std3__45__cpo6cbeginE,(_ZN40_INTERNAL_60c184c5_4_k_cu_d0aae32d_320944cuda3std3__48in_placeE - _ZN40_INTERNAL_60c184c5_4_k_cu_d0aae32d_320944cuda3std3__45__cpo6cbeginE)
_ZN40_INTERNAL_60c184c5_4_k_cu_d0aae32d_320944cuda3std3__45__cpo6cbeginE:
	.zero		1
	.type		_ZN40_INTERNAL_60c184c5_4_k_cu_d0aae32d_320944cuda3std3__48in_placeE,@object
	.size		_ZN40_INTERNAL_60c184c5_4_k_cu_d0aae32d_320944cuda3std3__48in_placeE,(_ZN40_INTERNAL_60c184c5_4_k_cu_d0aae32d_320944cuda3std6ranges3__45__cpo9iter_moveE - _ZN40_INTERNAL_60c184c5_4_k_cu_d0aae32d_320944cuda3std3__48in_placeE)
_ZN40_INTERNAL_60c184c5_4_k_cu_d0aae32d_320944cuda3std3__48in_placeE:
	.zero		1
	.type		_ZN40_INTERNAL_60c184c5_4_k_cu_d0aae32d_320944cuda3std6ranges3__45__cpo9iter_moveE,@object
	.size		_ZN40_INTERNAL_60c184c5_4_k_cu_d0aae32d_320944cuda3std6ranges3__45__cpo9iter_moveE,(_ZN40_INTERNAL_60c184c5_4_k_cu_d0aae32d_320944cuda3std3__45__cpo5beginE - _ZN40_INTERNAL_60c184c5_4_k_cu_d0aae32d_320944cuda3std6ranges3__45__cpo9iter_moveE)
_ZN40_INTERNAL_60c184c5_4_k_cu_d0aae32d_320944cuda3std6ranges3__45__cpo9iter_moveE:
	.zero		1
	.type		_ZN40_INTERNAL_60c184c5_4_k_cu_d0aae32d_320944cuda3std3__45__cpo5beginE,@object
	.size		_ZN40_INTERNAL_60c184c5_4_k_cu_d0aae32d_320944cuda3std3__45__cpo5beginE,(_ZN40_INTERNAL_60c184c5_4_k_cu_d0aae32d_320944cuda3std3__442_GLOBAL__N__60c184c5_4_k_cu_d0aae32d_320946ignoreE - _ZN40_INTERNAL_60c184c5_4_k_cu_d0aae32d_320944cuda3std3__45__cpo5beginE)
_ZN40_INTERNAL_60c184c5_4_k_cu_d0aae32d_320944cuda3std3__45__cpo5beginE:
	.zero		1
	.type		_ZN40_INTERNAL_60c184c5_4_k_cu_d0aae32d_320944cuda3std3__442_GLOBAL__N__60c184c5_4_k_cu_d0aae32d_320946ignoreE,@object
	.size		_ZN40_INTERNAL_60c184c5_4_k_cu_d0aae32d_320944cuda3std3__442_GLOBAL__N__60c184c5_4_k_cu_d0aae32d_320946ignoreE,(_ZN40_INTERNAL_60c184c5_4_k_cu_d0aae32d_320944cute7productE - _ZN40_INTERNAL_60c184c5_4_k_cu_d0aae32d_320944cuda3std3__442_GLOBAL__N__60c184c5_4_k_cu_d0aae32d_320946ignoreE)
_ZN40_INTERNAL_60c184c5_4_k_cu_d0aae32d_320944cuda3std3__442_GLOBAL__N__60c184c5_4_k_cu_d0aae32d_320946ignoreE:
	.zero		1
	.type		_ZN40_INTERNAL_60c184c5_4_k_cu_d0aae32d_320944cute7productE,@object
	.size		_ZN40_INTERNAL_60c184c5_4_k_cu_d0aae32d_320944cute7productE,(_ZN40_INTERNAL_60c184c5_4_k_cu_d0aae32d_320944cuda3std3__45__cpo3endE - _ZN40_INTERNAL_60c184c5_4_k_cu_d0aae32d_320944cute7productE)
_ZN40_INTERNAL_60c184c5_4_k_cu_d0aae32d_320944cute7productE:
	.zero		1
	.type		_ZN40_INTERNAL_60c184c5_4_k_cu_d0aae32d_320944cuda3std3__45__cpo3endE,@object
	.size		_ZN40_INTERNAL_60c184c5_4_k_cu_d0aae32d_320944cuda3std3__45__cpo3endE,(_ZN40_INTERNAL_60c184c5_4_k_cu_d0aae32d_320944cuda3std3__419piecewise_constructE - _ZN40_INTERNAL_60c184c5_4_k_cu_d0aae32d_320944cuda3std3__45__cpo3endE)
_ZN40_INTERNAL_60c184c5_4_k_cu_d0aae32d_320944cuda3std3__45__cpo3endE:
	.zero		1
	.type		_ZN40_INTERNAL_60c184c5_4_k_cu_d0aae32d_320944cuda3std3__419piecewise_constructE,@object
	.size		_ZN40_INTERNAL_60c184c5_4_k_cu_d0aae32d_320944cuda3std3__419piecewise_constructE,(_ZN40_INTERNAL_60c184c5_4_k_cu_d0aae32d_320944cuda3std3__45__cpo4cendE - _ZN40_INTERNAL_60c184c5_4_k_cu_d0aae32d_320944cuda3std3__419piecewise_constructE)
_ZN40_INTERNAL_60c184c5_4_k_cu_d0aae32d_320944cuda3std3__419piecewise_constructE:
	.zero		1
	.type		_ZN40_INTERNAL_60c184c5_4_k_cu_d0aae32d_320944cuda3std3__45__cpo4cendE,@object
	.size		_ZN40_INTERNAL_60c184c5_4_k_cu_d0aae32d_320944cuda3std3__45__cpo4cendE,(_ZN40_INTERNAL_60c184c5_4_k_cu_d0aae32d_320944cuda3std6ranges3__45__cpo4swapE - _ZN40_INTERNAL_60c184c5_4_k_cu_d0aae32d_320944cuda3std3__45__cpo4cendE)
_ZN40_INTERNAL_60c184c5_4_k_cu_d0aae32d_320944cuda3std3__45__cpo4cendE:
	.zero		1
	.type		_ZN40_INTERNAL_60c184c5_4_k_cu_d0aae32d_320944cuda3std6ranges3__45__cpo4swapE,@object
	.size		_ZN40_INTERNAL_60c184c5_4_k_cu_d0aae32d_320944cuda3std6ranges3__45__cpo4swapE,(.L_11 - _ZN40_INTERNAL_60c184c5_4_k_cu_d0aae32d_320944cuda3std6ranges3__45__cpo4swapE)
_ZN40_INTERNAL_60c184c5_4_k_cu_d0aae32d_320944cuda3std6ranges3__45__cpo4swapE:
	.zero		1
.L_11:


//--------------------- .nv.constant0._ZN7cutlass13device_kernelINS_4gemm6kernel13GemmUniversalIN4cute5tupleIJiiiiEEENS1_10collective13CollectiveMmaINS1_35MainloopSm100TmaUmmaWarpSpecializedILi11ELi2ELi2ENS5_IJNS4_1CILi8EEENSA_ILi1EEESC_EEEEENS5_IJNSA_ILi256EEESF_NSA_ILi64EEEEEENS_12float_e4m3_tENS5_IJlSC_lEEESI_SJ_NS4_8TiledMMAINS4_8MMA_AtomIJNS4_10MMA_TraitsINS4_25SM100_MMA_F8F6F4_2x1SM_SSEJSI_SI_fSF_SF_NS4_17integral_constantINS4_4UMMA5MajorELSQ_0EEESR_NSO_INSP_7ScaleInELSS_0EEEST_EEEEEENS4_6LayoutINS5_IJSC_SC_SC_EEENS5_IJNSA_ILi0EEESY_SY_EEEEENS5_IJNS4_10UnderscoreES11_S11_EEEEENS4_18SM100_TMA_2SM_LOADENS4_14ComposedLayoutINS4_7SwizzleILi2ELi4ELi3EEENS4_18smem_ptr_flag_bitsILi8EEENSW_INS5_IJSB_SG_EEENS5_IJSG_SC_EEEEEEEvNS4_8identityENS4_28SM100_TMA_2SM_LOAD_MULTICASTES1D_vS1E_EENS_8epilogue10collective18CollectiveEpilogueINS1H_23Sm100TmaWarpSpecializedILi4ELi2ELi64ELb0ELb0EEEJNS5_IJNSA_ILi128EEESF_SG_EEENS5_IJNSW_IS1M_SC_EENSW_ISG_SC_EEEEESI_SJ_SI_SJ_NS1H_6fusion15FusionCallbacksIS1L_NS1R_17LinearCombinationISI_fSI_fLNS_15FloatRoundStyleE2EEES1N_S1Q_JEEENS4_5SM1004TMEM4LOAD26SM100_TMEM_LOAD_32dp32b64xENS4_13SM90_TMA_LOADES1D_NS4_39AutoVectorizingCopyWithAssumedAlignmentILi128EEENS4_14SM90_TMA_STOREES1D_S23_S23_EEEvvEEEEvNT_6ParamsE --------------------------
	.section	.nv.constant0._ZN7cutlass13device_kernelINS_4gemm6kernel13GemmUniversalIN4cute5tupleIJiiiiEEENS1_10collective13CollectiveMmaINS1_35MainloopSm100TmaUmmaWarpSpecializedILi11ELi2ELi2ENS5_IJNS4_1CILi8EEENSA_ILi1EEESC_EEEEENS5_IJNSA_ILi256EEESF_NSA_ILi64EEEEEENS_12float_e4m3_tENS5_IJlSC_lEEESI_SJ_NS4_8TiledMMAINS4_8MMA_AtomIJNS4_10MMA_TraitsINS4_25SM100_MMA_F8F6F4_2x1SM_SSEJSI_SI_fSF_SF_NS4_17integral_constantINS4_4UMMA5MajorELSQ_0EEESR_NSO_INSP_7ScaleInELSS_0EEEST_EEEEEENS4_6LayoutINS5_IJSC_SC_SC_EEENS5_IJNSA_ILi0EEESY_SY_EEEEENS5_IJNS4_10UnderscoreES11_S11_EEEEENS4_18SM100_TMA_2SM_LOADENS4_14ComposedLayoutINS4_7SwizzleILi2ELi4ELi3EEENS4_18smem_ptr_flag_bitsILi8EEENSW_INS5_IJSB_SG_EEENS5_IJSG_SC_EEEEEEEvNS4_8identityENS4_28SM100_TMA_2SM_LOAD_MULTICASTES1D_vS1E_EENS_8epilogue10collective18CollectiveEpilogueINS1H_23Sm100TmaWarpSpecializedILi4ELi2ELi64ELb0ELb0EEEJNS5_IJNSA_ILi128EEESF_SG_EEENS5_IJNSW_IS1M_SC_EENSW_ISG_SC_EEEEESI_SJ_SI_SJ_NS1H_6fusion15FusionCallbacksIS1L_NS1R_17LinearCombinationISI_fSI_fLNS_15FloatRoundStyleE2EEES1N_S1Q_JEEENS4_5SM1004TMEM4LOAD26SM100_TMEM_LOAD_32dp32b64xENS4_13SM90_TMA_LOADES1D_NS4_39AutoVectorizingCopyWithAssumedAlignmentILi128EEENS4_14SM90_TMA_STOREES1D_S23_S23_EEEvvEEEEvNT_6ParamsE,"a",@progbits
	.sectionflags	@""
	.align	4
.nv.constant0._ZN7cutlass13device_kernelINS_4gemm6kernel13GemmUniversalIN4cute5tupleIJiiiiEEENS1_10collective13CollectiveMmaINS1_35MainloopSm100TmaUmmaWarpSpecializedILi11ELi2ELi2ENS5_IJNS4_1CILi8EEENSA_ILi1EEESC_EEEEENS5_IJNSA_ILi256EEESF_NSA_ILi64EEEEEENS_12float_e4m3_tENS5_IJlSC_lEEESI_SJ_NS4_8TiledMMAINS4_8MMA_AtomIJNS4_10MMA_TraitsINS4_25SM100_MMA_F8F6F4_2x1SM_SSEJSI_SI_fSF_SF_NS4_17integral_constantINS4_4UMMA5MajorELSQ_0EEESR_NSO_INSP_7ScaleInELSS_0EEEST_EEEEEENS4_6LayoutINS5_IJSC_SC_SC_EEENS5_IJNSA_ILi0EEESY_SY_EEEEENS5_IJNS4_10UnderscoreES11_S11_EEEEENS4_18SM100_TMA_2SM_LOADENS4_14ComposedLayoutINS4_7SwizzleILi2ELi4ELi3EEENS4_18smem_ptr_flag_bitsILi8EEENSW_INS5_IJSB_SG_EEENS5_IJSG_SC_EEEEEEEvNS4_8identityENS4_28SM100_TMA_2SM_LOAD_MULTICASTES1D_vS1E_EENS_8epilogue10collective18CollectiveEpilogueINS1H_23Sm100TmaWarpSpecializedILi4ELi2ELi64ELb0ELb0EEEJNS5_IJNSA_ILi128EEESF_SG_EEENS5_IJNSW_IS1M_SC_EENSW_ISG_SC_EEEEESI_SJ_SI_SJ_NS1H_6fusion15FusionCallbacksIS1L_NS1R_17LinearCombinationISI_fSI_fLNS_15FloatRoundStyleE2EEES1N_S1Q_JEEENS4_5SM1004TMEM4LOAD26SM100_TMEM_LOAD_32dp32b64xENS4_13SM90_TMA_LOADES1D_NS4_39AutoVectorizingCopyWithAssumedAlignmentILi128EEENS4_14SM90_TMA_STOREES1D_S23_S23_EEEvvEEEEvNT_6ParamsE:
	.zero		2944


//--------------------- SYMBOLS --------------------------

	.type		.nv.reservedSmem.offset0,@object
	.size		.nv.reservedSmem.offset0,0x4
	.type		.nv.reservedSmem.cap,@object
	.size		.nv.reservedSmem.cap,0x4
	.type		__assertfail,@function
